def gluon_tcgen05(
    a_ptr,
    b_ptr,
    c_ptr,
    M,
    N,
    K,
    stride_am,
    stride_bk,
    stride_cm,
    BLOCK_M: gl.constexpr,
    BLOCK_N: gl.constexpr,
    BLOCK_K: gl.constexpr,
    DTYPE: gl.constexpr,
    A_LAYOUT: gl.constexpr,
    B_LAYOUT: gl.constexpr,
    C_LAYOUT: gl.constexpr,
    B_SHAPE: gl.constexpr,
    TMEM_LAYOUT: gl.constexpr,
    TMEM_REG: gl.constexpr,
    TRANS_B: gl.constexpr,
    NUM_BUFFERS: gl.constexpr,
):
    a_desc = tma.make_tensor_descriptor(
        a_ptr, [M, K], [stride_am, 1], [BLOCK_M, BLOCK_K], A_LAYOUT
    )
    b_desc = tma.make_tensor_descriptor(
        b_ptr,
        [N, K] if TRANS_B else [K, N],
        [stride_bk, 1],
        B_SHAPE,
        B_LAYOUT,
    )
    c_desc = tma.make_tensor_descriptor(
        c_ptr, [M, N], [stride_cm, 1], [BLOCK_M, BLOCK_N], C_LAYOUT
    )

    a_bufs = gl.allocate_shared_memory(
        DTYPE, [NUM_BUFFERS, BLOCK_M, BLOCK_K], A_LAYOUT
    )
    b_bufs = gl.allocate_shared_memory(DTYPE, [NUM_BUFFERS] + B_SHAPE, B_LAYOUT)

    pid_m = gl.program_id(0)
    pid_n = gl.program_id(1)
    off_m = pid_m * BLOCK_M
    off_n = pid_n * BLOCK_N

    tma_bars = gl.allocate_shared_memory(
        gl.int64, [NUM_BUFFERS, 1], mbarrier.MBarrierLayout()
    )
    mma_bars = gl.allocate_shared_memory(
        gl.int64, [NUM_BUFFERS, 1], mbarrier.MBarrierLayout()
    )
    for i in gl.static_range(NUM_BUFFERS):
        mbarrier.init(tma_bars.index(i), count=1)
        mbarrier.init(mma_bars.index(i), count=1)

    acc_tmem = allocate_tensor_memory(gl.float32, [BLOCK_M, BLOCK_N], TMEM_LAYOUT)
    idx = 0
    phase = 0
    use_acc = False
    for k in range(0, K, BLOCK_K):
        a = a_bufs.index(idx)
        b = b_bufs.index(idx)
        tma_bar = tma_bars.index(idx)
        mma_bar = mma_bars.index(idx)
        mbarrier.expect(
            tma_bar, a_desc.block_type.nbytes + b_desc.block_type.nbytes
        )
        tma.async_copy_global_to_shared(a_desc, [off_m, k], tma_bar, a)
        tma.async_copy_global_to_shared(
            b_desc, [off_n, k] if TRANS_B else [k, off_n], tma_bar, b
        )
        mbarrier.wait(tma_bar, phase=phase)

        if TRANS_B:
            b = b.permute((1, 0))
        tcgen05_mma(a, b, acc_tmem, use_acc=use_acc)
        tcgen05_commit(mma_bar)
        mbarrier.wait(mma_bar, phase=phase)
        use_acc = True

        idx += 1
        if idx == NUM_BUFFERS:
            idx = 0
            phase ^= 1

    for i in gl.static_range(NUM_BUFFERS):
        mbarrier.invalidate(tma_bars.index(i))
        mbarrier.invalidate(mma_bars.index(i))

    acc = acc_tmem.load(TMEM_REG)
    c_smem = gl.allocate_shared_memory(DTYPE, [BLOCK_M, BLOCK_N], C_LAYOUT)
    c_smem.store(acc.to(DTYPE))
    fence_async_shared()
    tma.async_copy_shared_to_global(c_desc, [off_m, off_n], c_smem)
    tma.store_wait(pendings=0)

# config = {"BLOCK_K": 64, "BLOCK_M": 128, "BLOCK_N": 128, "arch": "sm_100", "dtype": "fp16", "num_buffers": 4, "num_warps": 8, "trans_b": 1}
# arch = sm_100


// ===== COMPILED SASS (sm_100a) =====

	.target	sm_100a

	.elftype	@"ET_EXEC"


//--------------------- .note.nv.tkinfo           --------------------------
	.section	.note.nv.tkinfo,"",@"SHT_NOTE"
	.sectionflags	@"SHF_NOTE_NV_TKINFO"
	.tkinfo
        /*0018*/ 	.word	0x00000081
        /*0030*/ 	.string	""
        /*0030*/ 	.string	"ptxas-blackwell"
        /*0030*/ 	.string	"Cuda compilation tools, release 12.9, V12.9.86"
        /*0030*/ 	.string	"Build cuda_12.9.r12.9/compiler.36037853_0"
        /*0030*/ 	.string	"-v  -suppress-debug-info  -lineinfo  -arch sm_100a "



//--------------------- .note.nv.cuver            --------------------------
	.section	.note.nv.cuver,"",@"SHT_NOTE"
	.sectionflags	@"SHF_NOTE_NV_CUVER"
        /*0018*/ 	.short	0x0001
        /*001a*/ 	.short	0x0064
        /*001c*/ 	.short	0x0001
        /*001e*/ 	.short	0x0000
        /*0020*/ 	.short	0x0001
        /*0022*/ 	.short	0x0000


//--------------------- .nv.info                  --------------------------
	.section	.nv.info,"",@"SHT_CUDA_INFO"
	.align	4


	//----- nvinfo : EIATTR_REGCOUNT
	.align		4
        /*0000*/ 	.byte	0x04, 0x2f
        /*0002*/ 	.short	(.L_4 - .L_3)
	.align		4
.L_3:
        /*0004*/ 	.word	index@(gluon_tcgen05)
        /*0008*/ 	.word	0x00000047


	//----- nvinfo : EIATTR_FRAME_SIZE
	.align		4
.L_4:
        /*000c*/ 	.byte	0x04, 0x11
        /*000e*/ 	.short	(.L_6 - .L_5)
	.align		4
.L_5:
        /*0010*/ 	.word	index@($__internal_2_$__cuda_sm10x_tcgen05_guardrail_trap_unallocated_columns_being_dealloced)
        /*0014*/ 	.word	0x00000000


	//----- nvinfo : EIATTR_FRAME_SIZE
	.align		4
.L_6:
        /*0018*/ 	.byte	0x04, 0x11
        /*001a*/ 	.short	(.L_8 - .L_7)
	.align		4
.L_7:
        /*001c*/ 	.word	index@($__internal_1_$__cuda_sm10x_tcgen05_guardrail_trap_phase_invalid_during_alloc)
        /*0020*/ 	.word	0x00000000


	//----- nvinfo : EIATTR_FRAME_SIZE
	.align		4
.L_8:
        /*0024*/ 	.byte	0x04, 0x11
        /*0026*/ 	.short	(.L_10 - .L_9)
	.align		4
.L_9:
        /*0028*/ 	.word	index@($__internal_0_$__cuda_sm10x_tcgen05_guardrail_trap_col_being_dealloced_not_returned_by_alloc)
        /*002c*/ 	.word	0x00000000


	//----- nvinfo : EIATTR_FRAME_SIZE
	.align		4
.L_10:
        /*0030*/ 	.byte	0x04, 0x11
        /*0032*/ 	.short	(.L_12 - .L_11)
	.align		4
.L_11:
        /*0034*/ 	.word	index@(gluon_tcgen05)
        /*0038*/ 	.word	0x00000000


	//----- nvinfo : EIATTR_MIN_STACK_SIZE
	.align		4
.L_12:
        /*003c*/ 	.byte	0x04, 0x12
        /*003e*/ 	.short	(.L_14 - .L_13)
	.align		4
.L_13:
        /*0040*/ 	.word	index@(gluon_tcgen05)
        /*0044*/ 	.word	0x00000000
.L_14:


//--------------------- .nv.info.gluon_tcgen05    --------------------------
	.section	.nv.info.gluon_tcgen05,"",@"SHT_CUDA_INFO"
	.sectionflags	@""
	.align	4


	//----- nvinfo : EIATTR_CUDA_API_VERSION
	.align		4
        /*0000*/ 	.byte	0x04, 0x37
        /*0002*/ 	.short	(.L_16 - .L_15)
.L_15:
        /*0004*/ 	.word	0x00000081


	//----- nvinfo : EIATTR_KPARAM_INFO
	.align		4
.L_16:
        /*0008*/ 	.byte	0x04, 0x17
        /*000a*/ 	.short	(.L_18 - .L_17)
.L_17:
        /*000c*/ 	.word	0x00000000
        /*0010*/ 	.short	0x000a
        /*0012*/ 	.short	0x0048
        /*0014*/ 	.byte	0x00, 0xf4, 0x21, 0x00


	//----- nvinfo : EIATTR_KPARAM_INFO
	.align		4
.L_18:
        /*0018*/ 	.byte	0x04, 0x17
        /*001a*/ 	.short	(.L_20 - .L_19)
.L_19:
        /*001c*/ 	.word	0x00000000
        /*0020*/ 	.short	0x0009
        /*0022*/ 	.short	0x0040
        /*0024*/ 	.byte	0x00, 0xf4, 0x21, 0x00


	//----- nvinfo : EIATTR_KPARAM_INFO
	.align		4
.L_20:
        /*0028*/ 	.byte	0x04, 0x17
        /*002a*/ 	.short	(.L_22 - .L_21)
.L_21:
        /*002c*/ 	.word	0x00000000
        /*0030*/ 	.short	0x0008
        /*0032*/ 	.short	0x0038
        /*0034*/ 	.byte	0x00, 0xf0, 0x21, 0x00


	//----- nvinfo : EIATTR_KPARAM_INFO
	.align		4
.L_22:
        /*0038*/ 	.byte	0x04, 0x17
        /*003a*/ 	.short	(.L_24 - .L_23)
.L_23:
        /*003c*/ 	.word	0x00000000
        /*0040*/ 	.short	0x0007
        /*0042*/ 	.short	0x0030
        /*0044*/ 	.byte	0x00, 0xf0, 0x21, 0x00


	//----- nvinfo : EIATTR_KPARAM_INFO
	.align		4
.L_24:
        /*0048*/ 	.byte	0x04, 0x17
        /*004a*/ 	.short	(.L_26 - .L_25)
.L_25:
        /*004c*/ 	.word	0x00000000
        /*0050*/ 	.short	0x0006
        /*0052*/ 	.short	0x0028
        /*0054*/ 	.byte	0x00, 0xf0, 0x21, 0x00


	//----- nvinfo : EIATTR_KPARAM_INFO
	.align		4
.L_26:
        /*0058*/ 	.byte	0x04, 0x17
        /*005a*/ 	.short	(.L_28 - .L_27)
.L_27:
        /*005c*/ 	.word	0x00000000
        /*0060*/ 	.short	0x0005
        /*0062*/ 	.short	0x0020
        /*0064*/ 	.byte	0x00, 0xf0, 0x11, 0x00


	//----- nvinfo : EIATTR_KPARAM_INFO
	.align		4
.L_28:
        /*0068*/ 	.byte	0x04, 0x17
        /*006a*/ 	.short	(.L_30 - .L_29)
.L_29:
        /*006c*/ 	.word	0x00000000
        /*0070*/ 	.short	0x0004
        /*0072*/ 	.short	0x001c
        /*0074*/ 	.byte	0x00, 0xf0, 0x11, 0x00


	//----- nvinfo : EIATTR_KPARAM_INFO
	.align		4
.L_30:
        /*0078*/ 	.byte	0x04, 0x17
        /*007a*/ 	.short	(.L_32 - .L_31)
.L_31:
        /*007c*/ 	.word	0x00000000
        /*0080*/ 	.short	0x0003
        /*0082*/ 	.short	0x0018
        /*0084*/ 	.byte	0x00, 0xf0, 0x11, 0x00


	//----- nvinfo : EIATTR_KPARAM_INFO
	.align		4
.L_32:
        /*0088*/ 	.byte	0x04, 0x17
        /*008a*/ 	.short	(.L_34 - .L_33)
.L_33:
        /*008c*/ 	.word	0x00000000
        /*0090*/ 	.short	0x0002
        /*0092*/ 	.short	0x0010
        /*0094*/ 	.byte	0x00, 0xf4, 0x21, 0x00


	//----- nvinfo : EIATTR_KPARAM_INFO
	.align		4
.L_34:
        /*0098*/ 	.byte	0x04, 0x17
        /*009a*/ 	.short	(.L_36 - .L_35)
.L_35:
        /*009c*/ 	.word	0x00000000
        /*00a0*/ 	.short	0x0001
        /*00a2*/ 	.short	0x0008
        /*00a4*/ 	.byte	0x00, 0xf4, 0x21, 0x00


	//----- nvinfo : EIATTR_KPARAM_INFO
	.align		4
.L_36:
        /*00a8*/ 	.byte	0x04, 0x17
        /*00aa*/ 	.short	(.L_38 - .L_37)
.L_37:
        /*00ac*/ 	.word	0x00000000
        /*00b0*/ 	.short	0x0000
        /*00b2*/ 	.short	0x0000
        /*00b4*/ 	.byte	0x00, 0xf4, 0x21, 0x00


	//----- nvinfo : EIATTR_AT_ENTRY_FRAGMENTS
	.align		4
.L_38:
        /*00b8*/ 	.byte	0x04, 0x4f
        /*00ba*/ 	.short	(.L_40 - .L_39)


	//   ....[0]....
.L_39:
        /*00bc*/ 	.word	0x00000004


	//----- nvinfo : EIATTR_RESERVED_SMEM_USED
	.align		4
.L_40:
        /*00c0*/ 	.byte	0x01, 0x41
	.zero		2


	//----- nvinfo : EIATTR_SPARSE_MMA_MASK
	.align		4
        /*00c4*/ 	.byte	0x03, 0x50
        /*00c6*/ 	.short	0x0000


	//----- nvinfo : EIATTR_TCGEN05_1CTA_USED
	.align		4
        /*00c8*/ 	.byte	0x01, 0x51
	.zero		2


	//----- nvinfo : EIATTR_MAXREG_COUNT
	.align		4
        /*00cc*/ 	.byte	0x03, 0x1b
        /*00ce*/ 	.short	0x00ff


	//----- nvinfo : EIATTR_NUM_BARRIERS
	.align		4
        /*00d0*/ 	.byte	0x02, 0x4c
        /*00d2*/ 	.byte	0x01
	.zero		1


	//----- nvinfo : EIATTR_INT_WARP_WIDE_INSTR_OFFSETS
	.align		4
        /*00d4*/ 	.byte	0x04, 0x31
        /*00d6*/ 	.short	(.L_42 - .L_41)


	//   ....[0]....
.L_41:
        /*00d8*/ 	.word	0x00001750


	//   ....[1]....
        /*00dc*/ 	.word	0x00001770


	//   ....[2]....
        /*00e0*/ 	.word	0x000017f0


	//   ....[3]....
        /*00e4*/ 	.word	0x00001bc0


	//   ....[4]....
        /*00e8*/ 	.word	0x00001bd0


	//   ....[5]....
        /*00ec*/ 	.word	0x00001be0


	//   ....[6]....
        /*00f0*/ 	.word	0x00001bf0


	//   ....[7]....
        /*00f4*/ 	.word	0x00001f10


	//   ....[8]....
        /*00f8*/ 	.word	0x00001f20


	//   ....[9]....
        /*00fc*/ 	.word	0x00002090


	//   ....[10]....
        /*0100*/ 	.word	0x000020e0


	//   ....[11]....
        /*0104*/ 	.word	0x000020f0


	//   ....[12]....
        /*0108*/ 	.word	0x00002120


	//   ....[13]....
        /*010c*/ 	.word	0x00002410


	//   ....[14]....
        /*0110*/ 	.word	0x00002420


	//   ....[15]....
        /*0114*/ 	.word	0x000027b0


	//   ....[16]....
        /*0118*/ 	.word	0x000027c0


	//   ....[17]....
        /*011c*/ 	.word	0x00002cb0


	//   ....[18]....
        /*0120*/ 	.word	0x00002d00


	//----- nvinfo : EIATTR_COOP_GROUP_MASK_REGIDS
	.align		4
.L_42:
        /*0124*/ 	.byte	0x04, 0x29
        /*0126*/ 	.short	(.L_44 - .L_43)


	//   ....[0]....
.L_43:
        /*0128*/ 	.word	0xffffffff


	//   ....[1]....
        /*012c*/ 	.word	0xffffffff


	//   ....[2]....
        /*0130*/ 	.word	0xffffffff


	//   ....[3]....
        /*0134*/ 	.word	0xffffffff


	//   ....[4]....
        /*0138*/ 	.word	0xffffffff


	//   ....[5]....
        /*013c*/ 	.word	0xffffffff


	//   ....[6]....
        /*0140*/ 	.word	0xffffffff


	//   ....[7]....
        /*0144*/ 	.word	0xffffffff


	//   ....[8]....
        /*0148*/ 	.word	0xffffffff


	//   ....[9]....
        /*014c*/ 	.word	0xffffffff


	//----- nvinfo : EIATTR_COOP_GROUP_INSTR_OFFSETS
	.align		4
.L_44:
        /*0150*/ 	.byte	0x04, 0x28
        /*0152*/ 	.short	(.L_46 - .L_45)


	//   ....[0]....
.L_45:
        /*0154*/ 	.word	0x00000050


	//   ....[1]....
        /*0158*/ 	.word	0x00000310


	//   ....[2]....
        /*015c*/ 	.word	0x00000500


	//   ....[3]....
        /*0160*/ 	.word	0x000009a0


	//   ....[4]....
        /*0164*/ 	.word	0x00000ae0


	//   ....[5]....
        /*0168*/ 	.word	0x00000fe0


	//   ....[6]....
        /*016c*/ 	.word	0x00001120


	//   ....[7]....
        /*0170*/ 	.word	0x00001610


	//   ....[8]....
        /*0174*/ 	.word	0x00002b40


	//   ....[9]....
        /*0178*/ 	.word	0x00002db0


	//----- nvinfo : EIATTR_VRC_CTA_INIT_COUNT
	.align		4
.L_46:
        /*017c*/ 	.byte	0x02, 0x4a
        /*017e*/ 	.byte	0x80
	.zero		1


	//----- nvinfo : EIATTR_MBARRIER_INSTR_OFFSETS
	.align		4
        /*0180*/ 	.byte	0x04, 0x39
        /*0182*/ 	.short	(.L_48 - .L_47)


	//   ....[0]....
.L_47:
        /*0184*/ 	.word	0x00001810
        /*0188*/ 	.word	0x000000ff
        /*018c*/ 	.word	0x00020000
        /*0190*/ 	.short	0x0100
        /*0192*/ 	.byte	0x08
	.zero		1


	//   ....[1]....
        /*0194*/ 	.word	0x00001820
        /*0198*/ 	.word	0x000000ff
        /*019c*/ 	.word	0x00020020
        /*01a0*/ 	.short	0x0100
        /*01a2*/ 	.byte	0x08
	.zero		1


	//   ....[2]....
        /*01a4*/ 	.word	0x000018d0
        /*01a8*/ 	.word	0x000000ff
        /*01ac*/ 	.word	0x00020008
        /*01b0*/ 	.short	0x0100
        /*01b2*/ 	.byte	0x08
	.zero		1


	//   ....[3]....
        /*01b4*/ 	.word	0x000018e0
        /*01b8*/ 	.word	0x000000ff
        /*01bc*/ 	.word	0x00020028
        /*01c0*/ 	.short	0x0100
        /*01c2*/ 	.byte	0x08
	.zero		1


	//   ....[4]....
        /*01c4*/ 	.word	0x000019c0
        /*01c8*/ 	.word	0x000000ff
        /*01cc*/ 	.word	0x00020010
        /*01d0*/ 	.short	0x0100
        /*01d2*/ 	.byte	0x08
	.zero		1


	//   ....[5]....
        /*01d4*/ 	.word	0x000019d0
        /*01d8*/ 	.word	0x000000ff
        /*01dc*/ 	.word	0x00020030
        /*01e0*/ 	.short	0x0100
        /*01e2*/ 	.byte	0x08
	.zero		1


	//   ....[6]....
        /*01e4*/ 	.word	0x00001ae0
        /*01e8*/ 	.word	0x000000ff
        /*01ec*/ 	.word	0x00020018
        /*01f0*/ 	.short	0x0100
        /*01f2*/ 	.byte	0x08
	.zero		1


	//   ....[7]....
        /*01f4*/ 	.word	0x00001af0
        /*01f8*/ 	.word	0x000000ff
        /*01fc*/ 	.word	0x00020038
        /*0200*/ 	.short	0x0100
        /*0202*/ 	.byte	0x08
	.zero		1


	//   ....[8]....
        /*0204*/ 	.word	0x00001cd0
        /*0208*/ 	.word	0x000000ff
        /*020c*/ 	.word	0x00020000
        /*0210*/ 	.short	0x010a
        /*0212*/ 	.byte	0x08
	.zero		1


	//   ....[9]....
        /*0214*/ 	.word	0x00001f70
        /*0218*/ 	.word	0x000000ff
        /*021c*/ 	.word	0x00020020
        /*0220*/ 	.short	0x010a
        /*0222*/ 	.byte	0x08
	.zero		1


	//   ....[10]....
        /*0224*/ 	.word	0x00002190
        /*0228*/ 	.word	0x000000ff
        /*022c*/ 	.word	0x00020000
        /*0230*/ 	.short	0x010a
        /*0232*/ 	.byte	0x1c
	.zero		1


	//   ....[11]....
        /*0234*/ 	.word	0x00002460
        /*0238*/ 	.word	0x000000ff
        /*023c*/ 	.word	0x00020020
        /*0240*/ 	.short	0x010a
        /*0242*/ 	.byte	0x1c
	.zero		1


	//   ....[12]....
        /*0244*/ 	.word	0x00002530
        /*0248*/ 	.word	0x000000ff
        /*024c*/ 	.word	0x00020000
        /*0250*/ 	.short	0x0108
        /*0252*/ 	.byte	0x08
	.zero		1


	//   ....[13]....
        /*0254*/ 	.word	0x00002540
        /*0258*/ 	.word	0x000000ff
        /*025c*/ 	.word	0x00020020
        /*0260*/ 	.short	0x0108
        /*0262*/ 	.byte	0x08
	.zero		1


	//   ....[14]....
        /*0264*/ 	.word	0x00002590
        /*0268*/ 	.word	0x000000ff
        /*026c*/ 	.word	0x00020008
        /*0270*/ 	.short	0x0108
        /*0272*/ 	.byte	0x08
	.zero		1


	//   ....[15]....
        /*0274*/ 	.word	0x000025a0
        /*0278*/ 	.word	0x000000ff
        /*027c*/ 	.word	0x00020028
        /*0280*/ 	.short	0x0108
        /*0282*/ 	.byte	0x08
	.zero		1


	//   ....[16]....
        /*0284*/ 	.word	0x000025f0
        /*0288*/ 	.word	0x000000ff
        /*028c*/ 	.word	0x00020010
        /*0290*/ 	.short	0x0108
        /*0292*/ 	.byte	0x08
	.zero		1


	//   ....[17]....
        /*0294*/ 	.word	0x00002600
        /*0298*/ 	.word	0x000000ff
        /*029c*/ 	.word	0x00020030
        /*02a0*/ 	.short	0x0108
        /*02a2*/ 	.byte	0x08
	.zero		1


	//   ....[18]....
        /*02a4*/ 	.word	0x00002650
        /*02a8*/ 	.word	0x000000ff
        /*02ac*/ 	.word	0x00020018
        /*02b0*/ 	.short	0x0108
        /*02b2*/ 	.byte	0x08
	.zero		1


	//   ....[19]....
        /*02b4*/ 	.word	0x00002660
        /*02b8*/ 	.word	0x000000ff
        /*02bc*/ 	.word	0x00020038
        /*02c0*/ 	.short	0x0108
        /*02c2*/ 	.byte	0x08
	.zero		1


	//   ....[20]....
        /*02c4*/ 	.word	0x00002dd0
        /*02c8*/ 	.word	0x000000ff
        /*02cc*/ 	.word	0x00020000
        /*02d0*/ 	.short	0x010a
        /*02d2*/ 	.byte	0x08
	.zero		1


	//   ....[21]....
        /*02d4*/ 	.word	0x00002e00
        /*02d8*/ 	.word	0x000000ff
        /*02dc*/ 	.word	0x00020020
        /*02e0*/ 	.short	0x010a
        /*02e2*/ 	.byte	0x08
	.zero		1


	//   ....[22]....
        /*02e4*/ 	.word	0x00002e30
        /*02e8*/ 	.word	0x000000ff
        /*02ec*/ 	.word	0x00020000
        /*02f0*/ 	.short	0x010a
        /*02f2*/ 	.byte	0x1c
	.zero		1


	//   ....[23]....
        /*02f4*/ 	.word	0x00002e60
        /*02f8*/ 	.word	0x000000ff
        /*02fc*/ 	.word	0x00020020
        /*0300*/ 	.short	0x010a
        /*0302*/ 	.byte	0x1c
	.zero		1


	//----- nvinfo : EIATTR_NUM_MBARRIERS
	.align		4
.L_48:
        /*0304*/ 	.byte	0x03, 0x38
        /*0306*/ 	.short	0x0008


	//----- nvinfo : EIATTR_EXIT_INSTR_OFFSETS
	.align		4
        /*0308*/ 	.byte	0x04, 0x1c
        /*030a*/ 	.short	(.L_50 - .L_49)


	//   ....[0]....
.L_49:
        /*030c*/ 	.word	0x00002dc0


	//----- nvinfo : EIATTR_REQNTID
	.align		4
.L_50:
        /*0310*/ 	.byte	0x04, 0x10
        /*0312*/ 	.short	(.L_52 - .L_51)
.L_51:
        /*0314*/ 	.word	0x00000100
        /*0318*/ 	.word	0x00000001
        /*031c*/ 	.word	0x00000001


	//----- nvinfo : EIATTR_CRS_STACK_SIZE
	.align		4
.L_52:
        /*0320*/ 	.byte	0x04, 0x1e
        /*0322*/ 	.short	(.L_54 - .L_53)
.L_53:
        /*0324*/ 	.word	0x00000000


	//----- nvinfo : EIATTR_CBANK_PARAM_SIZE
	.align		4
.L_54:
        /*0328*/ 	.byte	0x03, 0x19
        /*032a*/ 	.short	0x0050


	//----- nvinfo : EIATTR_PARAM_CBANK
	.align		4
        /*032c*/ 	.byte	0x04, 0x0a
        /*032e*/ 	.short	(.L_56 - .L_55)
	.align		4
.L_55:
        /*0330*/ 	.word	index@(.nv.constant0.gluon_tcgen05)
        /*0334*/ 	.short	0x0380
        /*0336*/ 	.short	0x0050


	//----- nvinfo : EIATTR_SW_WAR
	.align		4
.L_56:
        /*0338*/ 	.byte	0x04, 0x36
        /*033a*/ 	.short	(.L_58 - .L_57)
.L_57:
        /*033c*/ 	.word	0x00000008
.L_58:


//--------------------- .nv.compat                --------------------------
	.section	.nv.compat,"",@"SHT_CUDA_COMPAT_INFO"
	.align	4
        /*0000*/ 	.byte	0x02, 0x02, 0x02, 0x00, 0x02, 0x05, 0x05, 0x00, 0x02, 0x03, 0x03, 0x00, 0x02, 0x06, 0x01, 0x00


//--------------------- .nv.callgraph             --------------------------
	.section	.nv.callgraph,"",@"SHT_CUDA_CALLGRAPH"
	.align	4
	.sectionentsize	8
	.align		4
        /*0000*/ 	.word	0x00000000
	.align		4
        /*0004*/ 	.word	0xffffffff
	.align		4
        /*0008*/ 	.word	0x00000000
	.align		4
        /*000c*/ 	.word	0xfffffffe
	.align		4
        /*0010*/ 	.word	0x00000000
	.align		4
        /*0014*/ 	.word	0xfffffffd
	.align		4
        /*0018*/ 	.word	0x00000000
	.align		4
        /*001c*/ 	.word	0xfffffffc


//--------------------- .text.gluon_tcgen05       --------------------------
	.section	.text.gluon_tcgen05,"ax",@progbits
	.align	128
        .global         gluon_tcgen05
        .type           gluon_tcgen05,@function
        .size           gluon_tcgen05,(.L_x_85 - gluon_tcgen05)
        .other          gluon_tcgen05,@"STO_CUDA_ENTRY STV_DEFAULT"
gluon_tcgen05:
.text.gluon_tcgen05:
[----:B------:R-:W1:Y:S01]  /*0000*/  LDC R1, c[0x0][0x37c] ;  /* 0x0000df00ff017b82 */ /* 0x000e620000000800 */
[----:B------:R-:W2:Y:S02]  /*0010*/  S2R R0, SR_TID.X ;  /* 0x0000000000007919 */ /* 0x000ea40000002100 */
[----:B--2---:R-:W-:-:S13]  /*0020*/  ISETP.GE.U32.AND P2, PT, R0, 0x20, PT ;  /* 0x000000200000780c */ /* 0x004fda0003f46070 */
[----:B------:R-:W-:Y:S05]  /*0030*/  @P2 BRA `(.L_x_0) ;  /* 0x0000000000b82947 */ /* 0x000fea0003800000 */
[----:B------:R-:W2:Y:S01]  /*0040*/  S2UR UR6, SR_CgaCtaId ;  /* 0x00000000000679c3 */ /* 0x000ea20000008800 */
[----:B------:R-:W-:Y:S01]  /*0050*/  NOP ;  /* 0x0000000000007918 */ /* 0x000fe20000000000 */
[----:B------:R-:W-:Y:S02]  /*0060*/  UMOV UR4, 0x40 ;  /* 0x0000004000047882 */ /* 0x000fe40000000000 */
[----:B--2---:R-:W-:-:S09]  /*0070*/  ULEA UR4, UR6, UR4, 0x18 ;  /* 0x0000000406047291 */ /* 0x004fd2000f8ec0ff */
[----:B------:R-:W2:Y:S01]  /*0080*/  LDS.U8 R2, [UR4] ;  /* 0x00000004ff027984 */ /* 0x000ea20008000000 */
[----:B------:R-:W-:Y:S02]  /*0090*/  UMOV UR4, 0x400 ;  /* 0x0000040000047882 */ /* 0x000fe40000000000 */
[----:B------:R-:W-:Y:S01]  /*00a0*/  ULEA UR4, UR6, UR4, 0x18 ;  /* 0x0000000406047291 */ /* 0x000fe2000f8ec0ff */
[----:B--2---:R-:W-:-:S13]  /*00b0*/  ISETP.NE.AND P0, PT, R2, RZ, PT ;  /* 0x000000ff0200720c */ /* 0x004fda0003f05270 */
[----:B------:R-:W-:Y:S05]  /*00c0*/  @P0 BRA `(.L_x_1) ;  /* 0x00000000007c0947 */ /* 0x000fea0003800000 */
[----:B------:R-:W-:-:S13]  /*00d0*/  ELECT P0, URZ, PT ;  /* 0x0000000000ff782f */ /* 0x000fda0003800000 */
[----:B------:R-:W-:Y:S05]  /*00e0*/  @!P0 BRA `(.L_x_2) ;  /* 0x0000000000848947 */ /* 0x000fea0003800000 */
[----:B------:R-:W-:Y:S01]  /*00f0*/  UMOV UR5, 0x4 ;  /* 0x0000000400057882 */ /* 0x000fe20000000000 */
[----:B------:R-:W-:Y:S02]  /*0100*/  IMAD.MOV.U32 R5, RZ, RZ, 0x1 ;  /* 0x00000001ff057424 */ /* 0x000fe400078e00ff */
[----:B------:R-:W-:Y:S02]  /*0110*/  IMAD.MOV.U32 R3, RZ, RZ, 0xf ;  /* 0x0000000fff037424 */ /* 0x000fe400078e00ff */
[----:B------:R-:W-:Y:S04]  /*0120*/  DEPBAR.LE SB2, 0x36 ;  /* 0x0000ad800000791a */ /* 0x000fe80000000000 */
[----:B------:R-:W2:Y:S02]  /*0130*/  UTCATOMSWS.FIND_AND_SET.ALIGN UP0, UR5, UR5 ;  /* 0x00000005000575e3 */ /* 0x000ea40008000800 */
[----:B--2---:R-:W-:-:S04]  /*0140*/  PLOP3.LUT P0, PT, PT, PT, UP0, 0x80, 0x8 ;  /* 0x000000000008781c */ /* 0x004fc80003f0f008 */
[----:B------:R-:W-:-:S04]  /*0150*/  SEL R2, RZ, 0xffffffff, !P0 ;  /* 0xffffffffff027807 */ /* 0x000fc80004000000 */
[----:B------:R-:W-:Y:S01]  /*0160*/  ISETP.NE.AND P0, PT, R2, RZ, PT ;  /* 0x000000ff0200720c */ /* 0x000fe20003f05270 */
[----:B------:R-:W-:-:S12]  /*0170*/  IMAD.U32 R2, RZ, RZ, UR5 ;  /* 0x00000005ff027e24 */ /* 0x000fd8000f8e00ff */
[----:B------:R-:W-:Y:S05]  /*0180*/  @P0 BRA `(.L_x_3) ;  /* 0x0000000000240947 */ /* 0x000fea0003800000 */
.L_x_4:
[----:B------:R-:W-:Y:S05]  /*0190*/  NANOSLEEP 0x64 ;  /* 0x000000640000795d */ /* 0x000fea0003800000 */
[----:B------:R-:W-:-:S05]  /*01a0*/  UMOV UR5, 0x4 ;  /* 0x0000000400057882 */ /* 0x000fca0000000000 */
[----:B------:R-:W-:Y:S04]  /*01b0*/  DEPBAR.LE SB2, 0x36 ;  /* 0x0000ad800000791a */ /* 0x000fe80000000000 */
[----:B------:R-:W2:Y:S02]  /*01c0*/  UTCATOMSWS.FIND_AND_SET.ALIGN UP0, UR5, UR5 ;  /* 0x00000005000575e3 */ /* 0x000ea40008000800 */
[----:B--2---:R-:W-:-:S04]  /*01d0*/  PLOP3.LUT P0, PT, PT, PT, UP0, 0x80, 0x8 ;  /* 0x000000000008781c */ /* 0x004fc80003f0f008 */
[----:B------:R-:W-:-:S04]  /*01e0*/  SEL R2, RZ, 0xffffffff, !P0 ;  /* 0xffffffffff027807 */ /* 0x000fc80004000000 */
[----:B------:R-:W-:Y:S01]  /*01f0*/  ISETP.NE.AND P0, PT, R2, RZ, PT ;  /* 0x000000ff0200720c */ /* 0x000fe20003f05270 */
[----:B------:R-:W-:-:S12]  /*0200*/  IMAD.U32 R2, RZ, RZ, UR5 ;  /* 0x00000005ff027e24 */ /* 0x000fd8000f8e00ff */
[----:B------:R-:W-:Y:S05]  /*0210*/  @!P0 BRA `(.L_x_4) ;  /* 0xfffffffc00dc8947 */ /* 0x000fea000383ffff */
.L_x_3:
[C---:B------:R-:W-:Y:S01]  /*0220*/  VIADD R4, R2.reuse, 0x10 ;  /* 0x0000001002047836 */ /* 0x040fe20000000000 */
[----:B------:R-:W-:Y:S01]  /*0230*/  UMOV UR5, 0x50 ;  /* 0x0000005000057882 */ /* 0x000fe20000000000 */
[----:B------:R-:W-:Y:S01]  /*0240*/  SHF.L.U32 R3, R3, R2, RZ ;  /* 0x0000000203037219 */ /* 0x000fe200000006ff */
[----:B------:R-:W-:Y:S01]  /*0250*/  ULEA UR5, UR6, UR5, 0x18 ;  /* 0x0000000506057291 */ /* 0x000fe2000f8ec0ff */
[----:B------:R-:W-:Y:S01]  /*0260*/  IMAD.SHL.U32 R2, R2, 0x20, RZ ;  /* 0x0000002002027824 */ /* 0x000fe200078e00ff */
[----:B------:R-:W-:-:S04]  /*0270*/  SHF.L.U32 R4, R5, R4, RZ ;  /* 0x0000000405047219 */ /* 0x000fc800000006ff */
[----:B------:R-:W-:-:S05]  /*0280*/  LOP3.LUT R3, R4, R3, RZ, 0xfc, !PT ;  /* 0x0000000304037212 */ /* 0x000fca00078efcff */
[----:B------:R2:W-:Y:S04]  /*0290*/  ATOMS.OR RZ, [UR5], R3 ;  /* 0x00000003ffff798c */ /* 0x0005e8000b000005 */
[----:B------:R2:W-:Y:S01]  /*02a0*/  STS [UR4], R2 ;  /* 0x00000002ff007988 */ /* 0x0005e20008000804 */
[----:B------:R-:W-:Y:S05]  /*02b0*/  BRA `(.L_x_2) ;  /* 0x0000000000107947 */ /* 0x000fea0003800000 */
.L_x_1:
[----:B------:R-:W-:Y:S01]  /*02c0*/  IMAD.MOV.U32 R3, RZ, RZ, -0x1 ;  /* 0xffffffffff037424 */ /* 0x000fe200078e00ff */
[----:B------:R-:W-:-:S04]  /*02d0*/  MOV R2, 0x300 ;  /* 0x0000030000027802 */ /* 0x000fc80000000f00 */
[----:B------:R2:W-:Y:S03]  /*02e0*/  STS [UR4], R3 ;  /* 0x00000003ff007988 */ /* 0x0005e60008000804 */
[----:B-12---:R-:W-:Y:S05]  /*02f0*/  CALL.REL.NOINC `($__internal_1_$__cuda_sm10x_tcgen05_guardrail_trap_phase_invalid_during_alloc) ;  /* 0x0000002800f07944 */ /* 0x006fea0003c00000 */
.L_x_2:
[----:B------:R-:W-:Y:S05]  /*0300*/  WARPSYNC.ALL ;  /* 0x0000000000007948 */ /* 0x000fea0003800000 */
[----:B------:R-:W-:Y:S01]  /*0310*/  NOP ;  /* 0x0000000000007918 */ /* 0x000fe20000000000 */
.L_x_0:
[----:B------:R-:W3:Y:S08]  /*0320*/  S2UR UR4, SR_CgaCtaId ;  /* 0x00000000000479c3 */ /* 0x000ef00000008800 */
[----:B------:R-:W-:Y:S01]  /*0330*/  BAR.SYNC.DEFER_BLOCKING 0x0 ;  /* 0x0000000000007b1d */ /* 0x000fe20000010000 */
[----:B------:R-:W-:-:S05]  /*0340*/  LOP3.LUT R68, R0, 0xff, RZ, 0xc0, !PT ;  /* 0x000000ff00447812 */ /* 0x000fca00078ec0ff */
[----:B------:R-:W-:Y:S02]  /*0350*/  UMOV UR8, 0x400 ;  /* 0x0000040000087882 */ /* 0x000fe40000000000 */
[----:B------:R-:W4:Y:S08]  /*0360*/  LDC R4, c[0x0][0x398] ;  /* 0x0000e600ff047b82 */ /* 0x000f300000000800 */
[----:B------:R-:W5:Y:S01]  /*0370*/  LDC R10, c[0x0][0x3a0] ;  /* 0x0000e800ff0a7b82 */ /* 0x000f620000000800 */
[----:B---3--:R-:W-:-:S07]  /*0380*/  ULEA UR8, UR4, UR8, 0x18 ;  /* 0x0000000804087291 */ /* 0x008fce000f8ec0ff */
[----:B------:R-:W3:Y:S02]  /*0390*/  S2UR UR15, SR_CTAID.Y ;  /* 0x00000000000f79c3 */ /* 0x000ee40000002600 */
[----:B--2---:R-:W2:Y:S06]  /*03a0*/  LDS R3, [UR8] ;  /* 0x00000008ff037984 */ /* 0x004eac0008000800 */
[----:B------:R-:W-:Y:S06]  /*03b0*/  BAR.SYNC.DEFER_BLOCKING 0x0 ;  /* 0x0000000000007b1d */ /* 0x000fec0000010000 */
[----:B------:R-:W-:Y:S05]  /*03c0*/  @P2 BRA `(.L_x_5) ;  /* 0x0000000000182947 */ /* 0x000fea0003800000 */
[----:B------:R-:W-:Y:S01]  /*03d0*/  ELECT P0, URZ, PT ;  /* 0x0000000000ff782f */ /* 0x000fe20003800000 */
[----:B------:R-:W-:Y:S01]  /*03e0*/  IMAD.MOV.U32 R2, RZ, RZ, 0x1 ;  /* 0x00000001ff027424 */ /* 0x000fe200078e00ff */
[----:B------:R-:W-:Y:S01]  /*03f0*/  UMOV UR5, 0x40 ;  /* 0x0000004000057882 */ /* 0x000fe20000000000 */
[----:B------:R-:W-:Y:S01]  /*0400*/  UVIRTCOUNT.DEALLOC.SMPOOL 0x80 ;  /* 0x000000800000784c */ /* 0x000fe20000000000 */
[----:B------:R-:W-:-:S09]  /*0410*/  ULEA UR5, UR4, UR5, 0x18 ;  /* 0x0000000504057291 */ /* 0x000fd2000f8ec0ff */
[----:B------:R5:W-:Y:S03]  /*0420*/  @P0 STS.U8 [UR5], R2 ;  /* 0x00000002ff000988 */ /* 0x000be60008000005 */
.L_x_5:
[----:B------:R-:W5:Y:S01]  /*0430*/  S2UR UR4, SR_CTAID.Z ;  /* 0x00000000000479c3 */ /* 0x000f620000002700 */
[----:B------:R-:W4:Y:S01]  /*0440*/  LDCU UR5, c[0x0][0x370] ;  /* 0x00006e00ff0577ac */ /* 0x000f220008000800 */
[----:B------:R-:W-:Y:S01]  /*0450*/  ISETP.GE.U32.AND P0, PT, R68, 0x20, PT ;  /* 0x000000204400780c */ /* 0x000fe20003f06070 */
[----:B----4-:R-:W-:Y:S01]  /*0460*/  VIADD R4, R4, 0xffffffff ;  /* 0xffffffff04047836 */ /* 0x010fe20000000000 */
[C---:B------:R-:W-:Y:S01]  /*0470*/  ISETP.NE.U32.AND P3, PT, R68.reuse, RZ, PT ;  /* 0x000000ff4400720c */ /* 0x040fe20003f65070 */
[----:B------:R-:W5:Y:S01]  /*0480*/  LDCU UR6, c[0x0][0x374] ;  /* 0x00006e80ff0677ac */ /* 0x000f620008000800 */
[----:B------:R-:W-:Y:S01]  /*0490*/  LEA R11, R68, UR8, 0x2 ;  /* 0x00000008440b7c11 */ /* 0x000fe2000f8e10ff */
[----:B-----5:R-:W-:Y:S01]  /*04a0*/  VIADD R12, R10, 0xffffffff ;  /* 0xffffffff0a0c7836 */ /* 0x020fe20000000000 */
[----:B------:R-:W4:Y:S01]  /*04b0*/  S2UR UR7, SR_CTAID.X ;  /* 0x00000000000779c3 */ /* 0x000f220000002500 */
[----:B------:R-:W5:Y:S01]  /*04c0*/  LDCU.64 UR20, c[0x0][0x3c0] ;  /* 0x00007800ff1477ac */ /* 0x000f620008000a00 */
[----:B--2---:R-:W-:Y:S01]  /*04d0*/  R2UR UR23, R3 ;  /* 0x00000000031772ca */ /* 0x004fe200000e0000 */
[----:B------:R-:W-:Y:S04]  /*04e0*/  BSSY.RECONVERGENT B0, `(.L_x_6) ;  /* 0x0000011000007945 */ /* 0x000fe80003800200 */
[----:B------:R2:W-:Y:S01]  /*04f0*/  @!P0 STS [R11], RZ ;  /* 0x000000ff0b008388 */ /* 0x0005e20000000800 */
[----:B------:R-:W-:-:S03]  /*0500*/  NOP ;  /* 0x0000000000007918 */ /* 0x000fc60000000000 */
[----:B------:R2:W-:Y:S01]  /*0510*/  @!P3 STS [UR8+0x24], R4 ;  /* 0x00002404ff00b988 */ /* 0x0005e20008000808 */
[----:B---3--:R-:W-:-:S03]  /*0520*/  UIMAD UR4, UR4, UR6, UR15 ;  /* 0x00000006040472a4 */ /* 0x008fc6000f8e020f */
[----:B------:R2:W-:Y:S01]  /*0530*/  @!P3 STS [UR8+0x20], R12 ;  /* 0x0000200cff00b988 */ /* 0x0005e20008000808 */
[----:B----4-:R-:W-:-:S04]  /*0540*/  UIMAD UR4, UR4, UR5, UR7 ;  /* 0x00000005040472a4 */ /* 0x010fc8000f8e0207 */
[----:B------:R-:W-:-:S04]  /*0550*/  UIMAD UR4, UR4, 0x180, URZ ;  /* 0x00000180040478a4 */ /* 0x000fc8000f8e02ff */
[----:B-----5:R-:W-:-:S04]  /*0560*/  UIADD3 UR24, UP0, UPT, UR4, UR20, URZ ;  /* 0x0000001404187290 */ /* 0x020fc8000ff1e0ff */
[----:B------:R-:W-:Y:S01]  /*0570*/  ULEA.HI.X.SX32 UR25, UR4, UR21, 0x1, UP0 ;  /* 0x0000001504197291 */ /* 0x000fe200080f0eff */
[----:B--2---:R-:W-:Y:S11]  /*0580*/  @P3 BRA `(.L_x_7) ;  /* 0x0000000000183947 */ /* 0x004ff60003800000 */
[----:B------:R-:W2:Y:S01]  /*0590*/  LDS R2, [UR8+0x8] ;  /* 0x00000808ff027984 */ /* 0x000ea20008000800 */
[----:B------:R-:W3:Y:S01]  /*05a0*/  LDC.64 R6, c[0x0][0x380] ;  /* 0x0000e000ff067b82 */ /* 0x000ee20000000a00 */
[----:B------:R-:W-:Y:S02]  /*05b0*/  IMAD.MOV.U32 R3, RZ, RZ, 0x70 ;  /* 0x00000070ff037424 */ /* 0x000fe400078e00ff */
[----:B---3--:R3:W-:Y:S03]  /*05c0*/  STS.64 [UR8], R6 ;  /* 0x00000006ff007988 */ /* 0x0087e60008000a08 */
[----:B--2---:R-:W-:-:S05]  /*05d0*/  LOP3.LUT R2, R2, 0x10, R3, 0xd8, !PT ;  /* 0x0000001002027812 */ /* 0x004fca00078ed803 */
[----:B------:R3:W-:Y:S02]  /*05e0*/  STS [UR8+0x8], R2 ;  /* 0x00000802ff007988 */ /* 0x0007e40008000808 */
.L_x_7:
[----:B------:R-:W-:Y:S05]  /*05f0*/  BSYNC.RECONVERGENT B0 ;  /* 0x0000000000007941 */ /* 0x000fea0003800200 */
.L_x_6:
[----:B------:R-:W-:Y:S04]  /*0600*/  BSSY.RECONVERGENT B0, `(.L_x_8) ;  /* 0x000000a000007945 */ /* 0x000fe80003800200 */
[----:B------:R-:W-:Y:S05]  /*0610*/  @P3 BRA `(.L_x_9) ;  /* 0x0000000000203947 */ /* 0x000fea0003800000 */
[----:B---3--:R-:W2:Y:S01]  /*0620*/  LDS R2, [UR8+0x34] ;  /* 0x00003408ff027984 */ /* 0x008ea20008000800 */
[----:B------:R-:W-:Y:S02]  /*0630*/  IMAD.MOV.U32 R3, RZ, RZ, 0x3f000000 ;  /* 0x3f000000ff037424 */ /* 0x000fe400078e00ff */
[----:B------:R-:W-:Y:S01]  /*0640*/  @!P3 IMAD.MOV.U32 R5, RZ, RZ, 0x7f ;  /* 0x0000007fff05b424 */ /* 0x000fe200078e00ff */
[----:B------:R-:W3:Y:S02]  /*0650*/  @!P3 LDS R6, [UR8+0x38] ;  /* 0x00003808ff06b984 */ /* 0x000ee40008000800 */
[----:B--2---:R-:W-:Y:S02]  /*0660*/  LOP3.LUT R2, R2, 0xff000000, R3, 0xb8, !PT ;  /* 0xff00000002027812 */ /* 0x004fe400078eb803 */
[----:B---3--:R-:W-:-:S03]  /*0670*/  @!P3 LOP3.LUT R3, R6, 0xff, R5, 0xb8, !PT ;  /* 0x000000ff0603b812 */ /* 0x008fc600078eb805 */
[----:B------:R2:W-:Y:S04]  /*0680*/  STS [UR8+0x34], R2 ;  /* 0x00003402ff007988 */ /* 0x0005e80008000808 */
[----:B------:R2:W-:Y:S02]  /*0690*/  @!P3 STS [UR8+0x38], R3 ;  /* 0x00003803ff00b988 */ /* 0x0005e40008000808 */
.L_x_9:
[----:B------:R-:W-:Y:S05]  /*06a0*/  BSYNC.RECONVERGENT B0 ;  /* 0x0000000000007941 */ /* 0x000fea0003800200 */
.L_x_8:
[----:B------:R-:W-:Y:S04]  /*06b0*/  BSSY.RECONVERGENT B0, `(.L_x_10) ;  /* 0x000000e000007945 */ /* 0x000fe80003800200 */
[----:B------:R-:W-:Y:S05]  /*06c0*/  @P3 BRA `(.L_x_11) ;  /* 0x0000000000303947 */ /* 0x000fea0003800000 */
[----:B--2---:R-:W2:Y:S01]  /*06d0*/  LDS R3, [UR8+0x34] ;  /* 0x00003408ff037984 */ /* 0x004ea20008000800 */
[----:B------:R-:W4:Y:S03]  /*06e0*/  LDC.64 R8, c[0x0][0x3a8] ;  /* 0x0000ea00ff087b82 */ /* 0x000f260000000a00 */
[----:B---3--:R-:W3:Y:S01]  /*06f0*/  LDS R2, [UR8+0x1c] ;  /* 0x00001c08ff027984 */ /* 0x008ee20008000800 */
[C---:B----4-:R-:W-:Y:S01]  /*0700*/  SHF.L.U64.HI R6, R8.reuse, 0x1, R9 ;  /* 0x0000000108067819 */ /* 0x050fe20000010209 */
[----:B------:R-:W-:-:S03]  /*0710*/  IMAD.SHL.U32 R5, R8, 0x2, RZ ;  /* 0x0000000208057824 */ /* 0x000fc600078e00ff */
[--C-:B------:R-:W-:Y:S02]  /*0720*/  SHF.R.U32.HI R7, RZ, 0x4, R6.reuse ;  /* 0x00000004ff077819 */ /* 0x100fe40000011606 */
[----:B------:R-:W-:-:S05]  /*0730*/  SHF.R.U64 R5, R5, 0x4, R6 ;  /* 0x0000000405057819 */ /* 0x000fca0000001206 */
[----:B------:R4:W-:Y:S01]  /*0740*/  STS [UR8+0xc], R5 ;  /* 0x00000c05ff007988 */ /* 0x0009e20008000808 */
[----:B--2---:R-:W-:Y:S02]  /*0750*/  LOP3.LUT R3, R3, 0x7, RZ, 0xb8, !PT ;  /* 0x0000000703037812 */ /* 0x004fe400078eb8ff */
[----:B---3--:R-:W-:-:S03]  /*0760*/  LOP3.LUT R2, R2, 0xf, R7, 0xb8, !PT ;  /* 0x0000000f02027812 */ /* 0x008fc600078eb807 */
[----:B------:R4:W-:Y:S04]  /*0770*/  STS [UR8+0x34], R3 ;  /* 0x00003403ff007988 */ /* 0x0009e80008000808 */
[----:B------:R4:W-:Y:S02]  /*0780*/  STS [UR8+0x1c], R2 ;  /* 0x00001c02ff007988 */ /* 0x0009e40008000808 */
.L_x_11:
[----:B------:R-:W-:Y:S05]  /*0790*/  BSYNC.RECONVERGENT B0 ;  /* 0x0000000000007941 */ /* 0x000fea0003800200 */
.L_x_10:
[----:B------:R-:W-:Y:S04]  /*07a0*/  BSSY.RECONVERGENT B1, `(.L_x_12) ;  /* 0x000001a000017945 */ /* 0x000fe80003800200 */
[----:B------:R-:W-:Y:S04]  /*07b0*/  BSSY.RELIABLE B0, `(.L_x_13) ;  /* 0x0000015000007945 */ /* 0x000fe80003800100 */
[----:B------:R-:W-:Y:S05]  /*07c0*/  @P3 BRA `(.L_x_14) ;  /* 0x0000000000203947 */ /* 0x000fea0003800000 */
[----:B--234-:R-:W2:Y:S02]  /*07d0*/  LDS R2, [UR8+0x34] ;  /* 0x00003408ff027984 */ /* 0x01cea40008000800 */
[----:B--2---:R-:W-:-:S05]  /*07e0*/  LOP3.LUT R2, R2, 0x38, RZ, 0xb8, !PT ;  /* 0x0000003802027812 */ /* 0x004fca00078eb8ff */
[----:B------:R2:W-:Y:S01]  /*07f0*/  STS [UR8+0x34], R2 ;  /* 0x00003402ff007988 */ /* 0x0005e20008000808 */
[----:B------:R-:W-:Y:S05]  /*0800*/  @P3 BRA `(.L_x_15) ;  /* 0x0000000000203947 */ /* 0x000fea0003800000 */
[----:B--2---:R-:W2:Y:S01]  /*0810*/  LDS R2, [UR8+0x8] ;  /* 0x00000808ff027984 */ /* 0x004ea20008000800 */
[----:B------:R-:W-:-:S05]  /*0820*/  IMAD.MOV.U32 R3, RZ, RZ, 0x780 ;  /* 0x00000780ff037424 */ /* 0x000fca00078e00ff */
[----:B--2---:R-:W-:-:S05]  /*0830*/  LOP3.LUT R2, R2, 0x300, R3, 0xd8, !PT ;  /* 0x0000030002027812 */ /* 0x004fca00078ed803 */
[----:B------:R5:W-:Y:S02]  /*0840*/  STS [UR8+0x8], R2 ;  /* 0x00000802ff007988 */ /* 0x000be40008000808 */
.L_x_14:
[----:B------:R-:W-:Y:S05]  /*0850*/  @P3 BRA `(.L_x_16) ;  /* 0x0000000000283947 */ /* 0x000fea0003800000 */
[----:B--2345:R-:W2:Y:S02]  /*0860*/  LDS R2, [UR8+0x8] ;  /* 0x00000808ff027984 */ /* 0x03cea40008000800 */
[----:B--2---:R-:W-:-:S05]  /*0870*/  LOP3.LUT R2, R2, 0x1800, RZ, 0xb8, !PT ;  /* 0x0000180002027812 */ /* 0x004fca00078eb8ff */
[----:B------:R3:W-:Y:S02]  /*0880*/  STS [UR8+0x8], R2 ;  /* 0x00000802ff007988 */ /* 0x0007e40008000808 */
.L_x_15:
[----:B------:R-:W-:Y:S05]  /*0890*/  @P3 BREAK.RELIABLE B0 ;  /* 0x0000000000003942 */ /* 0x000fea0003800100 */
[----:B------:R-:W-:Y:S05]  /*08a0*/  @P3 BRA `(.L_x_17) ;  /* 0x0000000000243947 */ /* 0x000fea0003800000 */
[----:B------:R-:W4:Y:S01]  /*08b0*/  LDS R3, [UR8+0x8] ;  /* 0x00000808ff037984 */ /* 0x000f220008000800 */
[----:B--23--:R-:W-:-:S05]  /*08c0*/  IMAD.MOV.U32 R2, RZ, RZ, 0x6000 ;  /* 0x00006000ff027424 */ /* 0x00cfca00078e00ff */
[----:B----4-:R-:W-:-:S04]  /*08d0*/  LOP3.LUT R2, R3, 0x6000, R2, 0xd8, !PT ;  /* 0x0000600003027812 */ /* 0x010fc800078ed802 */
[----:B------:R-:W-:-:S05]  /*08e0*/  LOP3.LUT R2, R2, 0x400000, RZ, 0xb8, !PT ;  /* 0x0040000002027812 */ /* 0x000fca00078eb8ff */
[----:B------:R2:W-:Y:S02]  /*08f0*/  STS [UR8+0x8], R2 ;  /* 0x00000802ff007988 */ /* 0x0005e40008000808 */
.L_x_16:
[----:B------:R-:W-:Y:S05]  /*0900*/  BSYNC.RELIABLE B0 ;  /* 0x0000000000007941 */ /* 0x000fea0003800100 */
.L_x_13:
[----:B--2345:R-:W2:Y:S02]  /*0910*/  @!P3 LDS R2, [UR8+0x8] ;  /* 0x00000808ff02b984 */ /* 0x03cea40008000800 */
[----:B--2---:R-:W-:-:S05]  /*0920*/  @!P3 LOP3.LUT R2, R2, 0x8000, RZ, 0xb8, !PT ;  /* 0x000080000202b812 */ /* 0x004fca00078eb8ff */
[----:B------:R4:W-:Y:S02]  /*0930*/  @!P3 STS [UR8+0x8], R2 ;  /* 0x00000802ff00b988 */ /* 0x0009e40008000808 */
.L_x_17:
[----:B------:R-:W-:Y:S05]  /*0940*/  BSYNC.RECONVERGENT B1 ;  /* 0x0000000000017941 */ /* 0x000fea0003800200 */
.L_x_12:
[----:B------:R-:W-:Y:S05]  /*0950*/  WARPSYNC.ALL ;  /* 0x0000000000007948 */ /* 0x000fea0003800000 */
[----:B------:R-:W-:Y:S01]  /*0960*/  NOP ;  /* 0x0000000000007918 */ /* 0x000fe20000000000 */
[----:B------:R-:W-:Y:S05]  /*0970*/  @P0 BRA `(.L_x_18) ;  /* 0x0000000000300947 */ /* 0x000fea0003800000 */
[----:B--234-:R-:W2:Y:S01]  /*0980*/  S2R R2, SR_LANEID ;  /* 0x0000000000027919 */ /* 0x01cea20000000000 */
[----:B------:R-:W-:Y:S05]  /*0990*/  WARPSYNC.ALL ;  /* 0x0000000000007948 */ /* 0x000fea0003800000 */
[----:B------:R-:W-:Y:S01]  /*09a0*/  NOP ;  /* 0x0000000000007918 */ /* 0x000fe20000000000 */
[----:B--2---:R-:W-:-:S05]  /*09b0*/  IMAD.SHL.U32 R5, R2, 0x4, RZ ;  /* 0x0000000402057824 */ /* 0x004fca00078e00ff */
[----:B------:R-:W2:Y:S01]  /*09c0*/  LDS R7, [R5+UR8] ;  /* 0x0000000805077984 */ /* 0x000ea20008000800 */
[----:B------:R-:W-:-:S05]  /*09d0*/  IADD3 R2, P1, PT, R5, UR24, RZ ;  /* 0x0000001805027c10 */ /* 0x000fca000ff3e0ff */
[----:B------:R-:W-:-:S05]  /*09e0*/  IMAD.X R3, RZ, RZ, UR25, P1 ;  /* 0x00000019ff037e24 */ /* 0x000fca00088e06ff */
[----:B--2---:R5:W2:Y:S01]  /*09f0*/  ATOMG.E.EXCH.STRONG.GPU PT, RZ, [R2], R7 ;  /* 0x0000000702ff73a8 */ /* 0x004aa200041ee100 */
[----:B------:R-:W-:-:S04]  /*0a00*/  DEPBAR {5,4,3,2,1,0} ;  /* 0x0000003f0000791a */ /* 0x000fc80000000000 */
[----:B------:R-:W3:Y:S02]  /*0a10*/  CCTL.E.C.LDCU.IV.DEEP [UR24] ;  /* 0x0000000018007540 */ /* 0x000ee40009c08000 */
[----:B---3--:R5:W-:Y:S01]  /*0a20*/  UTMACCTL.IV [UR24] ;  /* 0x00000000180079b9 */ /* 0x008be20008000000 */
[----:B------:R-:W-:Y:S01]  /*0a30*/  NOP ;  /* 0x0000000000007918 */ /* 0x000fe20000000000 */
.L_x_18:
[----:B------:R-:W-:Y:S05]  /*0a40*/  @P0 BRA `(.L_x_19) ;  /* 0x00000000000c0947 */ /* 0x000fea0003800000 */
[----:B------:R0:W-:Y:S01]  /*0a50*/  UTMACMDFLUSH ;  /* 0x00000000000079b7 */ /* 0x0001e20000000000 */
[----:B------:R-:W-:Y:S05]  /*0a60*/  @P0 BRA `(.L_x_19) ;  /* 0x0000000000040947 */ /* 0x000fea0003800000 */
[----:B------:R-:W-:-:S04]  /*0a70*/  DEPBAR.LE SB0, 0x0 ;  /* 0x000080000000791a */ /* 0x000fc80000000000 */
.L_x_19:
[----:B------:R-:W-:Y:S05]  /*0a80*/  WARPSYNC.ALL ;  /* 0x0000000000007948 */ /* 0x000fea0003800000 */
[----:B------:R-:W-:Y:S01]  /*0a90*/  NOP ;  /* 0x0000000000007918 */ /* 0x000fe20000000000 */
[----:B--2---:R-:W-:Y:S06]  /*0aa0*/  BAR.SYNC.DEFER_BLOCKING 0x0 ;  /* 0x0000000000007b1d */ /* 0x004fec0000010000 */
[----:B------:R-:W-:Y:S02]  /*0ab0*/  BSSY.RECONVERGENT B1, `(.L_x_20) ;  /* 0x000000b000017945 */ /* 0x000fe40003800200 */
[----:B------:R-:W-:Y:S06]  /*0ac0*/  BAR.SYNC.DEFER_BLOCKING 0x0 ;  /* 0x0000000000007b1d */ /* 0x000fec0000010000 */
[----:B------:R2:W-:Y:S01]  /*0ad0*/  @!P0 STS [R11], RZ ;  /* 0x000000ff0b008388 */ /* 0x0005e20000000800 */
[----:B------:R-:W-:Y:S01]  /*0ae0*/  NOP ;  /* 0x0000000000007918 */ /* 0x000fe20000000000 */
[----:B------:R-:W-:Y:S05]  /*0af0*/  @P3 BRA `(.L_x_21) ;  /* 0x0000000000183947 */ /* 0x000fea0003800000 */
[----:B---345:R-:W3:Y:S01]  /*0b00*/  LDS R2, [UR8+0x8] ;  /* 0x00000808ff027984 */ /* 0x038ee20008000800 */
[----:B------:R-:W4:Y:S01]  /*0b10*/  LDC.64 R6, c[0x0][0x388] ;  /* 0x0000e200ff067b82 */ /* 0x000f220000000a00 */
[----:B------:R-:W-:Y:S02]  /*0b20*/  IMAD.MOV.U32 R3, RZ, RZ, 0x70 ;  /* 0x00000070ff037424 */ /* 0x000fe400078e00ff */
[----:B----4-:R4:W-:Y:S03]  /*0b30*/  STS.64 [UR8], R6 ;  /* 0x00000006ff007988 */ /* 0x0109e60008000a08 */
[----:B---3--:R-:W-:-:S05]  /*0b40*/  LOP3.LUT R2, R2, 0x10, R3, 0xd8, !PT ;  /* 0x0000001002027812 */ /* 0x008fca00078ed803 */
[----:B------:R4:W-:Y:S02]  /*0b50*/  STS [UR8+0x8], R2 ;  /* 0x00000802ff007988 */ /* 0x0009e40008000808 */
.L_x_21:
[----:B-----5:R-:W-:Y:S05]  /*0b60*/  BSYNC.RECONVERGENT B1 ;  /* 0x0000000000017941 */ /* 0x020fea0003800200 */
.L_x_20:
[----:B------:R-:W-:Y:S04]  /*0b70*/  BSSY.RECONVERGENT B2, `(.L_x_22) ;  /* 0x000000f000027945 */ /* 0x000fe80003800200 */
[----:B------:R-:W-:Y:S04]  /*0b80*/  BSSY.RELIABLE B1, `(.L_x_23) ;  /* 0x000000c000017945 */ /* 0x000fe80003800100 */
[----:B------:R-:W-:Y:S05]  /*0b90*/  @P3 BRA `(.L_x_24) ;  /* 0x0000000000283947 */ /* 0x000fea0003800000 */
[----:B---34-:R-:W3:Y:S01]  /*0ba0*/  LDS R2, [UR8+0x34] ;  /* 0x00003408ff027984 */ /* 0x018ee20008000800 */
[----:B------:R-:W-:Y:S01]  /*0bb0*/  IMAD.MOV.U32 R3, RZ, RZ, 0x3f000000 ;  /* 0x3f000000ff037424 */ /* 0x000fe200078e00ff */
[----:B------:R-:W-:Y:S05]  /*0bc0*/  @P3 BREAK.RELIABLE B1 ;  /* 0x0000000000013942 */ /* 0x000fea0003800100 */
[----:B---3--:R-:W-:-:S05]  /*0bd0*/  LOP3.LUT R2, R2, 0xff000000, R3, 0xb8, !PT ;  /* 0xff00000002027812 */ /* 0x008fca00078eb803 */
[----:B------:R3:W-:Y:S01]  /*0be0*/  STS [UR8+0x34], R2 ;  /* 0x00003402ff007988 */ /* 0x0007e20008000808 */
[----:B------:R-:W-:Y:S05]  /*0bf0*/  @P3 BRA `(.L_x_25) ;  /* 0x0000000000183947 */ /* 0x000fea0003800000 */
[----:B---3--:R-:W3:Y:S01]  /*0c00*/  LDS R2, [UR8+0x38] ;  /* 0x00003808ff027984 */ /* 0x008ee20008000800 */
[----:B------:R-:W-:-:S05]  /*0c10*/  IMAD.MOV.U32 R3, RZ, RZ, 0x7f ;  /* 0x0000007fff037424 */ /* 0x000fca00078e00ff */
[----:B---3--:R-:W-:-:S05]  /*0c20*/  LOP3.LUT R2, R2, 0xff, R3, 0xb8, !PT ;  /* 0x000000ff02027812 */ /* 0x008fca00078eb803 */
[----:B------:R5:W-:Y:S02]  /*0c30*/  STS [UR8+0x38], R2 ;  /* 0x00003802ff007988 */ /* 0x000be40008000808 */
.L_x_24:
[----:B------:R-:W-:Y:S05]  /*0c40*/  BSYNC.RELIABLE B1 ;  /* 0x0000000000017941 */ /* 0x000fea0003800100 */
.L_x_23:
[----:B------:R2:W-:Y:S02]  /*0c50*/  @!P3 STS [UR8+0x20], R12 ;  /* 0x0000200cff00b988 */ /* 0x0005e40008000808 */
.L_x_25:
[----:B------:R-:W-:Y:S05]  /*0c60*/  BSYNC.RECONVERGENT B2 ;  /* 0x0000000000027941 */ /* 0x000fea0003800200 */
.L_x_22:
[----:B------:R-:W-:Y:S05]  /*0c70*/  WARPSYNC.ALL ;  /* 0x0000000000007948 */ /* 0x000fea0003800000 */
[----:B------:R-:W-:Y:S01]  /*0c80*/  NOP ;  /* 0x0000000000007918 */ /* 0x000fe20000000000 */
[----:B------:R-:W2:Y:S01]  /*0c90*/  LDC R5, c[0x0][0x39c] ;  /* 0x0000e700ff057b82 */ /* 0x000ea20000000800 */
[----:B------:R-:W-:Y:S01]  /*0ca0*/  BSSY.RECONVERGENT B2, `(.L_x_26) ;  /* 0x0000010000027945 */ /* 0x000fe20003800200 */
[----:B--2---:R-:W-:-:S05]  /*0cb0*/  VIADD R5, R5, 0xffffffff ;  /* 0xffffffff05057836 */ /* 0x004fca0000000000 */
[----:B------:R2:W-:Y:S01]  /*0cc0*/  @!P3 STS [UR8+0x24], R5 ;  /* 0x00002405ff00b988 */ /* 0x0005e20008000808 */
[----:B------:R-:W-:Y:S05]  /*0cd0*/  @P3 BRA `(.L_x_27) ;  /* 0x0000000000303947 */ /* 0x000fea0003800000 */
[----:B------:R-:W2:Y:S01]  /*0ce0*/  LDS R3, [UR8+0x34] ;  /* 0x00003408ff037984 */ /* 0x000ea20008000800 */
[----:B----4-:R-:W4:Y:S03]  /*0cf0*/  LDC.64 R6, c[0x0][0x3b0] ;  /* 0x0000ec00ff067b82 */ /* 0x010f260000000a00 */
[----:B---3-5:R-:W3:Y:S01]  /*0d00*/  LDS R2, [UR8+0x1c] ;  /* 0x00001c08ff027984 */ /* 0x028ee20008000800 */
        /* <DEDUP_REMOVED lines=9> */
.L_x_27:
[----:B------:R-:W-:Y:S05]  /*0da0*/  BSYNC.RECONVERGENT B2 ;  /* 0x0000000000027941 */ /* 0x000fea0003800200 */
.L_x_26:
[----:B------:R-:W-:Y:S04]  /*0db0*/  BSSY.RECONVERGENT B3, `(.L_x_28) ;  /* 0x000001a000037945 */ /* 0x000fe80003800200 */
[----:B------:R-:W-:Y:S04]  /*0dc0*/  BSSY.RELIABLE B2, `(.L_x_29) ;  /* 0x0000015000027945 */ /* 0x000fe80003800100 */
[----:B------:R-:W-:Y:S05]  /*0dd0*/  @P3 BRA `(.L_x_30) ;  /* 0x0000000000203947 */ /* 0x000fea0003800000 */
[----:B---345:R-:W3:Y:S02]  /*0de0*/  LDS R2, [UR8+0x34] ;  /* 0x00003408ff027984 */ /* 0x038ee40008000800 */
[----:B---3--:R-:W-:-:S05]  /*0df0*/  LOP3.LUT R2, R2, 0x38, RZ, 0xb8, !PT ;  /* 0x0000003802027812 */ /* 0x008fca00078eb8ff */
[----:B------:R3:W-:Y:S01]  /*0e00*/  STS [UR8+0x34], R2 ;  /* 0x00003402ff007988 */ /* 0x0007e20008000808 */
[----:B------:R-:W-:Y:S05]  /*0e10*/  @P3 BRA `(.L_x_31) ;  /* 0x0000000000203947 */ /* 0x000fea0003800000 */
[----:B---3--:R-:W3:Y:S01]  /*0e20*/  LDS R2, [UR8+0x8] ;  /* 0x00000808ff027984 */ /* 0x008ee20008000800 */
[----:B------:R-:W-:-:S05]  /*0e30*/  IMAD.MOV.U32 R3, RZ, RZ, 0x780 ;  /* 0x00000780ff037424 */ /* 0x000fca00078e00ff */
[----:B---3--:R-:W-:-:S05]  /*0e40*/  LOP3.LUT R2, R2, 0x300, R3, 0xd8, !PT ;  /* 0x0000030002027812 */ /* 0x008fca00078ed803 */
[----:B------:R3:W-:Y:S02]  /*0e50*/  STS [UR8+0x8], R2 ;  /* 0x00000802ff007988 */ /* 0x0007e40008000808 */
.L_x_30:
[----:B------:R-:W-:Y:S05]  /*0e60*/  @P3 BRA `(.L_x_32) ;  /* 0x0000000000283947 */ /* 0x000fea0003800000 */
[----:B---345:R-:W3:Y:S02]  /*0e70*/  LDS R2, [UR8+0x8] ;  /* 0x00000808ff027984 */ /* 0x038ee40008000800 */
[----:B---3--:R-:W-:-:S05]  /*0e80*/  LOP3.LUT R2, R2, 0x1800, RZ, 0xb8, !PT ;  /* 0x0000180002027812 */ /* 0x008fca00078eb8ff */
[----:B------:R4:W-:Y:S02]  /*0e90*/  STS [UR8+0x8], R2 ;  /* 0x00000802ff007988 */ /* 0x0009e40008000808 */
.L_x_31:
[----:B------:R-:W-:Y:S05]  /*0ea0*/  @P3 BREAK.RELIABLE B2 ;  /* 0x0000000000023942 */ /* 0x000fea0003800100 */
[----:B------:R-:W-:Y:S05]  /*0eb0*/  @P3 BRA `(.L_x_33) ;  /* 0x0000000000243947 */ /* 0x000fea0003800000 */
[----:B---34-:R-:W3:Y:S01]  /*0ec0*/  LDS R2, [UR8+0x8] ;  /* 0x00000808ff027984 */ /* 0x018ee20008000800 */
[----:B------:R-:W-:-:S05]  /*0ed0*/  IMAD.MOV.U32 R3, RZ, RZ, 0x6000 ;  /* 0x00006000ff037424 */ /* 0x000fca00078e00ff */
[----:B---3--:R-:W-:-:S04]  /*0ee0*/  LOP3.LUT R2, R2, 0x6000, R3, 0xd8, !PT ;  /* 0x0000600002027812 */ /* 0x008fc800078ed803 */
[----:B------:R-:W-:-:S05]  /*0ef0*/  LOP3.LUT R2, R2, 0x400000, RZ, 0xb8, !PT ;  /* 0x0040000002027812 */ /* 0x000fca00078eb8ff */
[----:B------:R3:W-:Y:S02]  /*0f00*/  STS [UR8+0x8], R2 ;  /* 0x00000802ff007988 */ /* 0x0007e40008000808 */
.L_x_32:
[----:B------:R-:W-:Y:S05]  /*0f10*/  BSYNC.RELIABLE B2 ;  /* 0x0000000000027941 */ /* 0x000fea0003800100 */
.L_x_29:
[----:B---345:R-:W3:Y:S02]  /*0f20*/  @!P3 LDS R2, [UR8+0x8] ;  /* 0x00000808ff02b984 */ /* 0x038ee40008000800 */
[----:B---3--:R-:W-:-:S05]  /*0f30*/  @!P3 LOP3.LUT R2, R2, 0x8000, RZ, 0xb8, !PT ;  /* 0x000080000202b812 */ /* 0x008fca00078eb8ff */
[----:B------:R5:W-:Y:S02]  /*0f40*/  @!P3 STS [UR8+0x8], R2 ;  /* 0x00000802ff00b988 */ /* 0x000be40008000808 */
.L_x_33:
[----:B------:R-:W-:Y:S05]  /*0f50*/  BSYNC.RECONVERGENT B3 ;  /* 0x0000000000037941 */ /* 0x000fea0003800200 */
.L_x_28:
[----:B------:R-:W-:Y:S05]  /*0f60*/  WARPSYNC.ALL ;  /* 0x0000000000007948 */ /* 0x000fea0003800000 */
[----:B------:R-:W-:Y:S01]  /*0f70*/  NOP ;  /* 0x0000000000007918 */ /* 0x000fe20000000000 */
[----:B------:R-:W-:-:S04]  /*0f80*/  UIADD3 UR5, UPT, UPT, UR4, 0x80, URZ ;  /* 0x0000008004057890 */ /* 0x000fc8000fffe0ff */
[----:B------:R-:W-:-:S04]  /*0f90*/  UIADD3 UR26, UP0, UPT, UR5, UR20, URZ ;  /* 0x00000014051a7290 */ /* 0x000fc8000ff1e0ff */
[----:B------:R-:W-:Y:S01]  /*0fa0*/  ULEA.HI.X.SX32 UR27, UR5, UR21, 0x1, UP0 ;  /* 0x00000015051b7291 */ /* 0x000fe200080f0eff */
[----:B------:R-:W-:Y:S11]  /*0fb0*/  @P0 BRA `(.L_x_34) ;  /* 0x0000000000300947 */ /* 0x000ff60003800000 */
[----:B---345:R-:W3:Y:S01]  /*0fc0*/  S2R R2, SR_LANEID ;  /* 0x0000000000027919 */ /* 0x038ee20000000000 */
[----:B------:R-:W-:Y:S05]  /*0fd0*/  WARPSYNC.ALL ;  /* 0x0000000000007948 */ /* 0x000fea0003800000 */
[----:B------:R-:W-:Y:S01]  /*0fe0*/  NOP ;  /* 0x0000000000007918 */ /* 0x000fe20000000000 */
[----:B---3--:R-:W-:-:S05]  /*0ff0*/  IMAD.SHL.U32 R6, R2, 0x4, RZ ;  /* 0x0000000402067824 */ /* 0x008fca00078e00ff */
[----:B------:R-:W3:Y:S01]  /*1000*/  LDS R7, [R6+UR8] ;  /* 0x0000000806077984 */ /* 0x000ee20008000800 */
[----:B------:R-:W-:-:S05]  /*1010*/  IADD3 R2, P1, PT, R6, UR26, RZ ;  /* 0x0000001a06027c10 */ /* 0x000fca000ff3e0ff */
[----:B------:R-:W-:-:S05]  /*1020*/  IMAD.X R3, RZ, RZ, UR27, P1 ;  /* 0x0000001bff037e24 */ /* 0x000fca00088e06ff */
[----:B---3--:R3:W4:Y:S01]  /*1030*/  ATOMG.E.EXCH.STRONG.GPU PT, RZ, [R2], R7 ;  /* 0x0000000702ff73a8 */ /* 0x00872200041ee100 */
[----:B------:R-:W-:-:S04]  /*1040*/  DEPBAR {5,4,3,2,1,0} ;  /* 0x0000003f0000791a */ /* 0x000fc80000000000 */
[----:B------:R-:W5:Y:S02]  /*1050*/  CCTL.E.C.LDCU.IV.DEEP [UR26] ;  /* 0x000000001a007540 */ /* 0x000f640009c08000 */
[----:B-----5:R3:W-:Y:S01]  /*1060*/  UTMACCTL.IV [UR26] ;  /* 0x000000001a0079b9 */ /* 0x0207e20008000000 */
[----:B------:R-:W-:Y:S01]  /*1070*/  NOP ;  /* 0x0000000000007918 */ /* 0x000fe20000000000 */
.L_x_34:
[----:B------:R-:W-:Y:S05]  /*1080*/  @P0 BRA `(.L_x_35) ;  /* 0x00000000000c0947 */ /* 0x000fea0003800000 */
[----:B------:R0:W-:Y:S01]  /*1090*/  UTMACMDFLUSH ;  /* 0x00000000000079b7 */ /* 0x0001e20000000000 */
[----:B------:R-:W-:Y:S05]  /*10a0*/  @P0 BRA `(.L_x_35) ;  /* 0x0000000000040947 */ /* 0x000fea0003800000 */
[----:B------:R-:W-:-:S04]  /*10b0*/  DEPBAR.LE SB0, 0x0 ;  /* 0x000080000000791a */ /* 0x000fc80000000000 */
.L_x_35:
[----:B------:R-:W-:Y:S05]  /*10c0*/  WARPSYNC.ALL ;  /* 0x0000000000007948 */ /* 0x000fea0003800000 */
[----:B------:R-:W-:Y:S01]  /*10d0*/  NOP ;  /* 0x0000000000007918 */ /* 0x000fe20000000000 */
[----:B----4-:R-:W-:Y:S06]  /*10e0*/  BAR.SYNC.DEFER_BLOCKING 0x0 ;  /* 0x0000000000007b1d */ /* 0x010fec0000010000 */
[----:B------:R-:W-:Y:S02]  /*10f0*/  BSSY.RECONVERGENT B3, `(.L_x_36) ;  /* 0x000000b000037945 */ /* 0x000fe40003800200 */
[----:B------:R-:W-:Y:S06]  /*1100*/  BAR.SYNC.DEFER_BLOCKING 0x0 ;  /* 0x0000000000007b1d */ /* 0x000fec0000010000 */
[----:B------:R4:W-:Y:S01]  /*1110*/  @!P0 STS [R11], RZ ;  /* 0x000000ff0b008388 */ /* 0x0009e20000000800 */
[----:B------:R-:W-:Y:S01]  /*1120*/  NOP ;  /* 0x0000000000007918 */ /* 0x000fe20000000000 */
[----:B------:R-:W-:Y:S05]  /*1130*/  @P3 BRA `(.L_x_37) ;  /* 0x0000000000183947 */ /* 0x000fea0003800000 */
[----:B---3-5:R-:W3:Y:S01]  /*1140*/  LDS R2, [UR8+0x8] ;  /* 0x00000808ff027984 */ /* 0x028ee20008000800 */
[----:B------:R-:W5:Y:S01]  /*1150*/  LDC.64 R6, c[0x0][0x390] ;  /* 0x0000e400ff067b82 */ /* 0x000f620000000a00 */
[----:B------:R-:W-:Y:S02]  /*1160*/  IMAD.MOV.U32 R3, RZ, RZ, 0x70 ;  /* 0x00000070ff037424 */ /* 0x000fe400078e00ff */
[----:B-----5:R5:W-:Y:S03]  /*1170*/  STS.64 [UR8], R6 ;  /* 0x00000006ff007988 */ /* 0x020be60008000a08 */
[----:B---3--:R-:W-:-:S05]  /*1180*/  LOP3.LUT R2, R2, 0x10, R3, 0xd8, !PT ;  /* 0x0000001002027812 */ /* 0x008fca00078ed803 */
[----:B------:R5:W-:Y:S02]  /*1190*/  STS [UR8+0x8], R2 ;  /* 0x00000802ff007988 */ /* 0x000be40008000808 */
.L_x_37:
[----:B---3--:R-:W-:Y:S05]  /*11a0*/  BSYNC.RECONVERGENT B3 ;  /* 0x0000000000037941 */ /* 0x008fea0003800200 */
.L_x_36:
[----:B------:R-:W-:Y:S04]  /*11b0*/  BSSY.RECONVERGENT B4, `(.L_x_38) ;  /* 0x0000011000047945 */ /* 0x000fe80003800200 */
[----:B------:R-:W-:Y:S04]  /*11c0*/  BSSY.RELIABLE B3, `(.L_x_39) ;  /* 0x000000e000037945 */ /* 0x000fe80003800100 */
[----:B------:R-:W-:Y:S05]  /*11d0*/  @P3 BRA `(.L_x_40) ;  /* 0x0000000000243947 */ /* 0x000fea0003800000 */
[----:B-----5:R-:W3:Y:S01]  /*11e0*/  LDS R2, [UR8+0x34] ;  /* 0x00003408ff027984 */ /* 0x020ee20008000800 */
[----:B------:R-:W-:-:S05]  /*11f0*/  IMAD.MOV.U32 R3, RZ, RZ, 0x3f000000 ;  /* 0x3f000000ff037424 */ /* 0x000fca00078e00ff */
[----:B---3--:R-:W-:-:S05]  /*1200*/  LOP3.LUT R2, R2, 0xff000000, R3, 0xb8, !PT ;  /* 0xff00000002027812 */ /* 0x008fca00078eb803 */
[----:B------:R3:W-:Y:S01]  /*1210*/  STS [UR8+0x34], R2 ;  /* 0x00003402ff007988 */ /* 0x0007e20008000808 */
[----:B------:R-:W-:Y:S05]  /*1220*/  @P3 BRA `(.L_x_41) ;  /* 0x00000000001c3947 */ /* 0x000fea0003800000 */
[----:B---3--:R-:W3:Y:S01]  /*1230*/  LDS R2, [UR8+0x38] ;  /* 0x00003808ff027984 */ /* 0x008ee20008000800 */
[----:B------:R-:W-:-:S05]  /*1240*/  IMAD.MOV.U32 R3, RZ, RZ, 0x7f ;  /* 0x0000007fff037424 */ /* 0x000fca00078e00ff */
[----:B---3--:R-:W-:-:S05]  /*1250*/  LOP3.LUT R2, R2, 0xff, R3, 0xb8, !PT ;  /* 0x000000ff02027812 */ /* 0x008fca00078eb803 */
[----:B------:R3:W-:Y:S02]  /*1260*/  STS [UR8+0x38], R2 ;  /* 0x00003802ff007988 */ /* 0x0007e40008000808 */
.L_x_40:
[----:B------:R-:W-:Y:S05]  /*1270*/  @P3 BREAK.RELIABLE B3 ;  /* 0x0000000000033942 */ /* 0x000fea0003800100 */
[----:B------:R-:W-:Y:S05]  /*1280*/  @P3 BRA `(.L_x_42) ;  /* 0x00000000000c3947 */ /* 0x000fea0003800000 */
[----:B------:R2:W-:Y:S02]  /*1290*/  STS [UR8+0x20], R5 ;  /* 0x00002005ff007988 */ /* 0x0005e40008000808 */
.L_x_41:
[----:B------:R-:W-:Y:S05]  /*12a0*/  BSYNC.RELIABLE B3 ;  /* 0x0000000000037941 */ /* 0x000fea0003800100 */
.L_x_39:
[----:B------:R2:W-:Y:S02]  /*12b0*/  @!P3 STS [UR8+0x24], R4 ;  /* 0x00002404ff00b988 */ /* 0x0005e40008000808 */
.L_x_42:
[----:B------:R-:W-:Y:S05]  /*12c0*/  BSYNC.RECONVERGENT B4 ;  /* 0x0000000000047941 */ /* 0x000fea0003800200 */
.L_x_38:
[----:B------:R-:W-:Y:S05]  /*12d0*/  WARPSYNC.ALL ;  /* 0x0000000000007948 */ /* 0x000fea0003800000 */
[----:B------:R-:W-:Y:S01]  /*12e0*/  NOP ;  /* 0x0000000000007918 */ /* 0x000fe20000000000 */
[----:B------:R-:W-:Y:S04]  /*12f0*/  BSSY.RECONVERGENT B4, `(.L_x_43) ;  /* 0x000000e000047945 */ /* 0x000fe80003800200 */
[----:B------:R-:W-:Y:S05]  /*1300*/  @P3 BRA `(.L_x_44) ;  /* 0x0000000000303947 */ /* 0x000fea0003800000 */
[----:B------:R-:W2:Y:S02]  /*1310*/  LDS R3, [UR8+0x34] ;  /* 0x00003408ff037984 */ /* 0x000ea40008000800 */
[----:B--2---:R-:W2:Y:S02]  /*1320*/  LDC.64 R4, c[0x0][0x3b8] ;  /* 0x0000ee00ff047b82 */ /* 0x004ea40000000a00 */
[----:B---3-5:R-:W3:Y:S01]  /*1330*/  LDS R2, [UR8+0x1c] ;  /* 0x00001c08ff027984 */ /* 0x028ee20008000800 */
[C---:B--2---:R-:W-:Y:S01]  /*1340*/  SHF.L.U64.HI R5, R4.reuse, 0x1, R5 ;  /* 0x0000000104057819 */ /* 0x044fe20000010205 */
[----:B------:R-:W-:-:S03]  /*1350*/  IMAD.SHL.U32 R4, R4, 0x2, RZ ;  /* 0x0000000204047824 */ /* 0x000fc600078e00ff */
[--C-:B------:R-:W-:Y:S02]  /*1360*/  SHF.R.U32.HI R7, RZ, 0x4, R5.reuse ;  /* 0x00000004ff077819 */ /* 0x100fe40000011605 */
[----:B------:R-:W-:-:S05]  /*1370*/  SHF.R.U64 R4, R4, 0x4, R5 ;  /* 0x0000000404047819 */ /* 0x000fca0000001205 */
[----:B------:R2:W-:Y:S01]  /*1380*/  STS [UR8+0xc], R4 ;  /* 0x00000c04ff007988 */ /* 0x0005e20008000808 */
[----:B------:R-:W-:Y:S02]  /*1390*/  LOP3.LUT R3, R3, 0x7, RZ, 0xb8, !PT ;  /* 0x0000000703037812 */ /* 0x000fe400078eb8ff */
[----:B---3--:R-:W-:-:S03]  /*13a0*/  LOP3.LUT R2, R2, 0xf, R7, 0xb8, !PT ;  /* 0x0000000f02027812 */ /* 0x008fc600078eb807 */
[----:B------:R2:W-:Y:S04]  /*13b0*/  STS [UR8+0x34], R3 ;  /* 0x00003403ff007988 */ /* 0x0005e80008000808 */
[----:B------:R2:W-:Y:S02]  /*13c0*/  STS [UR8+0x1c], R2 ;  /* 0x00001c02ff007988 */ /* 0x0005e40008000808 */
.L_x_44:
[----:B------:R-:W-:Y:S05]  /*13d0*/  BSYNC.RECONVERGENT B4 ;  /* 0x0000000000047941 */ /* 0x000fea0003800200 */
.L_x_43:
[----:B------:R-:W-:Y:S04]  /*13e0*/  BSSY.RECONVERGENT B5, `(.L_x_45) ;  /* 0x000001a000057945 */ /* 0x000fe80003800200 */
[----:B------:R-:W-:Y:S04]  /*13f0*/  BSSY.RELIABLE B4, `(.L_x_46) ;  /* 0x0000015000047945 */ /* 0x000fe80003800100 */
[----:B------:R-:W-:Y:S05]  /*1400*/  @P3 BRA `(.L_x_47) ;  /* 0x0000000000203947 */ /* 0x000fea0003800000 */
[----:B--23-5:R-:W2:Y:S02]  /*1410*/  LDS R2, [UR8+0x34] ;  /* 0x00003408ff027984 */ /* 0x02cea40008000800 */
[----:B--2---:R-:W-:-:S05]  /*1420*/  LOP3.LUT R2, R2, 0x38, RZ, 0xb8, !PT ;  /* 0x0000003802027812 */ /* 0x004fca00078eb8ff */
[----:B------:R2:W-:Y:S01]  /*1430*/  STS [UR8+0x34], R2 ;  /* 0x00003402ff007988 */ /* 0x0005e20008000808 */
[----:B------:R-:W-:Y:S05]  /*1440*/  @P3 BRA `(.L_x_48) ;  /* 0x0000000000203947 */ /* 0x000fea0003800000 */
[----:B--2---:R-:W2:Y:S01]  /*1450*/  LDS R2, [UR8+0x8] ;  /* 0x00000808ff027984 */ /* 0x004ea20008000800 */
[----:B------:R-:W-:-:S05]  /*1460*/  IMAD.MOV.U32 R3, RZ, RZ, 0x780 ;  /* 0x00000780ff037424 */ /* 0x000fca00078e00ff */
[----:B--2---:R-:W-:-:S05]  /*1470*/  LOP3.LUT R2, R2, 0x300, R3, 0xd8, !PT ;  /* 0x0000030002027812 */ /* 0x004fca00078ed803 */
[----:B------:R2:W-:Y:S02]  /*1480*/  STS [UR8+0x8], R2 ;  /* 0x00000802ff007988 */ /* 0x0005e40008000808 */
.L_x_47:
[----:B------:R-:W-:Y:S05]  /*1490*/  @P3 BRA `(.L_x_49) ;  /* 0x0000000000283947 */ /* 0x000fea0003800000 */
[----:B--23-5:R-:W2:Y:S02]  /*14a0*/  LDS R2, [UR8+0x8] ;  /* 0x00000808ff027984 */ /* 0x02cea40008000800 */
[----:B--2---:R-:W-:-:S05]  /*14b0*/  LOP3.LUT R2, R2, 0x1800, RZ, 0xb8, !PT ;  /* 0x0000180002027812 */ /* 0x004fca00078eb8ff */
[----:B------:R3:W-:Y:S02]  /*14c0*/  STS [UR8+0x8], R2 ;  /* 0x00000802ff007988 */ /* 0x0007e40008000808 */
.L_x_48:
[----:B------:R-:W-:Y:S05]  /*14d0*/  @P3 BREAK.RELIABLE B4 ;  /* 0x0000000000043942 */ /* 0x000fea0003800100 */
[----:B------:R-:W-:Y:S05]  /*14e0*/  @P3 BRA `(.L_x_50) ;  /* 0x0000000000243947 */ /* 0x000fea0003800000 */
[----:B--23--:R-:W2:Y:S01]  /*14f0*/  LDS R2, [UR8+0x8] ;  /* 0x00000808ff027984 */ /* 0x00cea20008000800 */
[----:B------:R-:W-:-:S05]  /*1500*/  IMAD.MOV.U32 R3, RZ, RZ, 0x6000 ;  /* 0x00006000ff037424 */ /* 0x000fca00078e00ff */
[----:B--2---:R-:W-:-:S04]  /*1510*/  LOP3.LUT R2, R2, 0x6000, R3, 0xd8, !PT ;  /* 0x0000600002027812 */ /* 0x004fc800078ed803 */
[----:B------:R-:W-:-:S05]  /*1520*/  LOP3.LUT R2, R2, 0x400000, RZ, 0xb8, !PT ;  /* 0x0040000002027812 */ /* 0x000fca00078eb8ff */
[----:B------:R2:W-:Y:S02]  /*1530*/  STS [UR8+0x8], R2 ;  /* 0x00000802ff007988 */ /* 0x0005e40008000808 */
.L_x_49:
[----:B------:R-:W-:Y:S05]  /*1540*/  BSYNC.RELIABLE B4 ;  /* 0x0000000000047941 */ /* 0x000fea0003800100 */
.L_x_46:
[----:B--23-5:R-:W2:Y:S02]  /*1550*/  @!P3 LDS R2, [UR8+0x8] ;  /* 0x00000808ff02b984 */ /* 0x02cea40008000800 */
[----:B--2---:R-:W-:-:S05]  /*1560*/  @!P3 LOP3.LUT R2, R2, 0x8000, RZ, 0xb8, !PT ;  /* 0x000080000202b812 */ /* 0x004fca00078eb8ff */
[----:B------:R5:W-:Y:S02]  /*1570*/  @!P3 STS [UR8+0x8], R2 ;  /* 0x00000802ff00b988 */ /* 0x000be40008000808 */
.L_x_50:
[----:B------:R-:W-:Y:S05]  /*1580*/  BSYNC.RECONVERGENT B5 ;  /* 0x0000000000057941 */ /* 0x000fea0003800200 */
.L_x_45:
[----:B------:R-:W-:Y:S05]  /*1590*/  WARPSYNC.ALL ;  /* 0x0000000000007948 */ /* 0x000fea0003800000 */
[----:B------:R-:W-:Y:S01]  /*15a0*/  NOP ;  /* 0x0000000000007918 */ /* 0x000fe20000000000 */
[----:B------:R-:W-:-:S04]  /*15b0*/  UIADD3 UR4, UPT, UPT, UR4, 0x100, URZ ;  /* 0x0000010004047890 */ /* 0x000fc8000fffe0ff */
[----:B------:R-:W-:-:S04]  /*15c0*/  UIADD3 UR20, UP0, UPT, UR4, UR20, URZ ;  /* 0x0000001404147290 */ /* 0x000fc8000ff1e0ff */
[----:B------:R-:W-:Y:S01]  /*15d0*/  ULEA.HI.X.SX32 UR21, UR4, UR21, 0x1, UP0 ;  /* 0x0000001504157291 */ /* 0x000fe200080f0eff */
[----:B------:R-:W-:Y:S11]  /*15e0*/  @P0 BRA `(.L_x_51) ;  /* 0x0000000000300947 */ /* 0x000ff60003800000 */
[----:B--23-5:R-:W2:Y:S01]  /*15f0*/  S2R R2, SR_LANEID ;  /* 0x0000000000027919 */ /* 0x02cea20000000000 */
[----:B------:R-:W-:Y:S05]  /*1600*/  WARPSYNC.ALL ;  /* 0x0000000000007948 */ /* 0x000fea0003800000 */
[----:B------:R-:W-:Y:S01]  /*1610*/  NOP ;  /* 0x0000000000007918 */ /* 0x000fe20000000000 */
[----:B--2---:R-:W-:-:S05]  /*1620*/  IMAD.SHL.U32 R4, R2, 0x4, RZ ;  /* 0x0000000402047824 */ /* 0x004fca00078e00ff */
[----:B------:R-:W2:Y:S01]  /*1630*/  LDS R5, [R4+UR8] ;  /* 0x0000000804057984 */ /* 0x000ea20008000800 */
[----:B------:R-:W-:-:S05]  /*1640*/  IADD3 R2, P1, PT, R4, UR20, RZ ;  /* 0x0000001404027c10 */ /* 0x000fca000ff3e0ff */
[----:B------:R-:W-:-:S05]  /*1650*/  IMAD.X R3, RZ, RZ, UR21, P1 ;  /* 0x00000015ff037e24 */ /* 0x000fca00088e06ff */
[----:B--2---:R2:W3:Y:S01]  /*1660*/  ATOMG.E.EXCH.STRONG.GPU PT, RZ, [R2], R5 ;  /* 0x0000000502ff73a8 */ /* 0x0044e200041ee100 */
[----:B------:R-:W-:-:S04]  /*1670*/  DEPBAR {5,4,3,2,1,0} ;  /* 0x0000003f0000791a */ /* 0x000fc80000000000 */
[----:B------:R-:W5:Y:S02]  /*1680*/  CCTL.E.C.LDCU.IV.DEEP [UR20] ;  /* 0x0000000014007540 */ /* 0x000f640009c08000 */
[----:B-----5:R2:W-:Y:S01]  /*1690*/  UTMACCTL.IV [UR20] ;  /* 0x00000000140079b9 */ /* 0x0205e20008000000 */
[----:B------:R-:W-:Y:S01]  /*16a0*/  NOP ;  /* 0x0000000000007918 */ /* 0x000fe20000000000 */
.L_x_51:
[----:B------:R-:W-:Y:S05]  /*16b0*/  @P0 BRA `(.L_x_52) ;  /* 0x00000000000c0947 */ /* 0x000fea0003800000 */
[----:B------:R0:W-:Y:S01]  /*16c0*/  UTMACMDFLUSH ;  /* 0x00000000000079b7 */ /* 0x0001e20000000000 */
[----:B------:R-:W-:Y:S05]  /*16d0*/  @P0 BRA `(.L_x_52) ;  /* 0x0000000000040947 */ /* 0x000fea0003800000 */
[----:B------:R-:W-:-:S04]  /*16e0*/  DEPBAR.LE SB0, 0x0 ;  /* 0x000080000000791a */ /* 0x000fc80000000000 */
.L_x_52:
[----:B------:R-:W-:Y:S05]  /*16f0*/  WARPSYNC.ALL ;  /* 0x0000000000007948 */ /* 0x000fea0003800000 */
[----:B------:R-:W-:Y:S01]  /*1700*/  NOP ;  /* 0x0000000000007918 */ /* 0x000fe20000000000 */
[----:B---3--:R-:W-:Y:S01]  /*1710*/  BAR.SYNC.DEFER_BLOCKING 0x0 ;  /* 0x0000000000007b1d */ /* 0x008fe20000010000 */
[----:B--2--5:R-:W-:Y:S01]  /*1720*/  SHF.R.U32.HI R2, RZ, 0x5, R0 ;  /* 0x00000005ff027819 */ /* 0x024fe20000011600 */
[----:B------:R-:W-:-:S03]  /*1730*/  USHF.L.U32 UR15, UR15, 0x7, URZ ;  /* 0x000000070f0f7899 */ /* 0x000fc600080006ff */
[----:B------:R-:W-:Y:S01]  /*1740*/  R2UR UR22, R2 ;  /* 0x00000000021672ca */ /* 0x000fe200000e0000 */
[----:B------:R-:W-:Y:S01]  /*1750*/  VOTEU.ALL UP0, P3 ;  /* 0x0000000000ff7886 */ /* 0x000fe20001800000 */
[----:B------:R-:W-:Y:S01]  /*1760*/  UMOV UR4, 0x1 ;  /* 0x0000000100047882 */ /* 0x000fe20000000000 */
[----:B------:R-:W-:Y:S01]  /*1770*/  VOTEU.ALL UP1, P3 ;  /* 0x0000000000ff7886 */ /* 0x000fe20001820000 */
[----:B------:R-:W-:Y:S02]  /*1780*/  BSSY.RECONVERGENT B5, `(.L_x_53) ;  /* 0x0000018000057945 */ /* 0x000fe40003800200 */
[----:B------:R-:W-:-:S04]  /*1790*/  @!UP0 UIADD3 UR10, UPT, UPT, -UR4, 0x100000, URZ ;  /* 0x00100000040a8890 */ /* 0x000fc8000fffe1ff */
[----:B------:R-:W-:Y:S02]  /*17a0*/  @!UP0 USHF.L.U32 UR11, UR10, 0xb, URZ ;  /* 0x0000000b0a0b8899 */ /* 0x000fe400080006ff */
[----:B------:R-:W-:Y:S02]  /*17b0*/  @!UP0 USHF.L.U32 UR10, UR10, 0x1, URZ ;  /* 0x000000010a0a8899 */ /* 0x000fe400080006ff */
[----:B------:R-:W-:-:S04]  /*17c0*/  @!UP0 UIADD3 UR4, UPT, UPT, -UR4, 0x100000, URZ ;  /* 0x0010000004048890 */ /* 0x000fc8000fffe1ff */
[----:B------:R-:W-:Y:S02]  /*17d0*/  @!UP0 USHF.L.U32 UR5, UR4, 0xb, URZ ;  /* 0x0000000b04058899 */ /* 0x000fe400080006ff */
[----:B------:R-:W-:Y:S01]  /*17e0*/  @!UP0 USHF.L.U32 UR4, UR4, 0x1, URZ ;  /* 0x0000000104048899 */ /* 0x000fe200080006ff */
[----:B------:R-:W-:Y:S01]  /*17f0*/  VOTEU.ALL UP0, P3 ;  /* 0x0000000000ff7886 */ /* 0x000fe20001800000 */
[----:B------:R-:W2:Y:S04]  /*1800*/  FENCE.VIEW.ASYNC.S ;  /* 0x00000000000073c6 */ /* 0x000ea80000000000 */
[----:B--2---:R2:W3:Y:S06]  /*1810*/  @!UP0 SYNCS.EXCH.64 URZ, [UR8+0x20000], UR10 ;  /* 0x0200000a08ff85b2 */ /* 0x0044ec0008000100 */
[----:B------:R2:W3:Y:S02]  /*1820*/  @!UP1 SYNCS.EXCH.64 URZ, [UR8+0x20020], UR4 ;  /* 0x0200200408ff95b2 */ /* 0x0004e40008000100 */
[----:B---3--:R-:W-:Y:S06]  /*1830*/  BAR.SYNC.DEFER_BLOCKING 0x0 ;  /* 0x0000000000007b1d */ /* 0x008fec0000010000 */
[----:B------:R-:W-:Y:S05]  /*1840*/  @P3 BRA `(.L_x_54) ;  /* 0x00000000002c3947 */ /* 0x000fea0003800000 */
[----:B--2---:R-:W-:Y:S02]  /*1850*/  UMOV UR4, 0x1 ;  /* 0x0000000100047882 */ /* 0x004fe40000000000 */
[----:B------:R-:W-:-:S04]  /*1860*/  UIADD3 UR10, UPT, UPT, -UR4, 0x100000, URZ ;  /* 0x00100000040a7890 */ /* 0x000fc8000fffe1ff */
[----:B------:R-:W-:Y:S02]  /*1870*/  USHF.L.U32 UR11, UR10, 0xb, URZ ;  /* 0x0000000b0a0b7899 */ /* 0x000fe400080006ff */
[----:B------:R-:W-:Y:S02]  /*1880*/  USHF.L.U32 UR10, UR10, 0x1, URZ ;  /* 0x000000010a0a7899 */ /* 0x000fe400080006ff */
[----:B------:R-:W-:-:S04]  /*1890*/  UIADD3 UR4, UPT, UPT, -UR4, 0x100000, URZ ;  /* 0x0010000004047890 */ /* 0x000fc8000fffe1ff */
[----:B------:R-:W-:Y:S02]  /*18a0*/  USHF.L.U32 UR5, UR4, 0xb, URZ ;  /* 0x0000000b04057899 */ /* 0x000fe400080006ff */
[----:B------:R-:W-:Y:S01]  /*18b0*/  USHF.L.U32 UR4, UR4, 0x1, URZ ;  /* 0x0000000104047899 */ /* 0x000fe200080006ff */
[----:B------:R-:W2:Y:S03]  /*18c0*/  FENCE.VIEW.ASYNC.S ;  /* 0x00000000000073c6 */ /* 0x000ea60000000000 */
[----:B--2---:R3:W5:Y:S08]  /*18d0*/  SYNCS.EXCH.64 URZ, [UR8+0x20008], UR10 ;  /* 0x0200080a08ff75b2 */ /* 0x0047700008000100 */
[----:B------:R3:W2:Y:S02]  /*18e0*/  SYNCS.EXCH.64 URZ, [UR8+0x20028], UR4 ;  /* 0x0200280408ff75b2 */ /* 0x0006a40008000100 */
[----:B---3--:R-:W-:Y:S01]  /*18f0*/  NOP ;  /* 0x0000000000007918 */ /* 0x008fe20000000000 */
.L_x_54:
[----:B--2---:R-:W-:Y:S05]  /*1900*/  BSYNC.RECONVERGENT B5 ;  /* 0x0000000000057941 */ /* 0x004fea0003800200 */
.L_x_53:
[----:B-----5:R-:W-:Y:S06]  /*1910*/  BAR.SYNC.DEFER_BLOCKING 0x0 ;  /* 0x0000000000007b1d */ /* 0x020fec0000010000 */
[----:B------:R-:W-:Y:S04]  /*1920*/  BSSY.RECONVERGENT B5, `(.L_x_55) ;  /* 0x000000d000057945 */ /* 0x000fe80003800200 */
[----:B------:R-:W-:Y:S05]  /*1930*/  @P3 BRA `(.L_x_56) ;  /* 0x00000000002c3947 */ /* 0x000fea0003800000 */
[----:B------:R-:W-:Y:S02]  /*1940*/  UMOV UR4, 0x1 ;  /* 0x0000000100047882 */ /* 0x000fe40000000000 */
[----:B------:R-:W-:-:S04]  /*1950*/  UIADD3 UR10, UPT, UPT, -UR4, 0x100000, URZ ;  /* 0x00100000040a7890 */ /* 0x000fc8000fffe1ff */
[----:B------:R-:W-:Y:S02]  /*1960*/  USHF.L.U32 UR11, UR10, 0xb, URZ ;  /* 0x0000000b0a0b7899 */ /* 0x000fe400080006ff */
[----:B------:R-:W-:Y:S02]  /*1970*/  USHF.L.U32 UR10, UR10, 0x1, URZ ;  /* 0x000000010a0a7899 */ /* 0x000fe400080006ff */
[----:B------:R-:W-:-:S04]  /*1980*/  UIADD3 UR4, UPT, UPT, -UR4, 0x100000, URZ ;  /* 0x0010000004047890 */ /* 0x000fc8000fffe1ff */
[----:B------:R-:W-:Y:S02]  /*1990*/  USHF.L.U32 UR5, UR4, 0xb, URZ ;  /* 0x0000000b04057899 */ /* 0x000fe400080006ff */
[----:B------:R-:W-:Y:S01]  /*19a0*/  USHF.L.U32 UR4, UR4, 0x1, URZ ;  /* 0x0000000104047899 */ /* 0x000fe200080006ff */
[----:B------:R-:W2:Y:S03]  /*19b0*/  FENCE.VIEW.ASYNC.S ;  /* 0x00000000000073c6 */ /* 0x000ea60000000000 */
[----:B--2---:R2:W3:Y:S08]  /*19c0*/  SYNCS.EXCH.64 URZ, [UR8+0x20010], UR10 ;  /* 0x0200100a08ff75b2 */ /* 0x0044f00008000100 */
[----:B------:R2:W5:Y:S01]  /*19d0*/  SYNCS.EXCH.64 URZ, [UR8+0x20030], UR4 ;  /* 0x0200300408ff75b2 */ /* 0x0005620008000100 */
[----:B------:R-:W-:Y:S01]  /*19e0*/  NOP ;  /* 0x0000000000007918 */ /* 0x000fe20000000000 */
.L_x_56:
[----:B--2---:R-:W-:Y:S05]  /*19f0*/  BSYNC.RECONVERGENT B5 ;  /* 0x0000000000057941 */ /* 0x004fea0003800200 */
.L_x_55:
[----:B---3-5:R-:W-:Y:S01]  /*1a00*/  BAR.SYNC.DEFER_BLOCKING 0x0 ;  /* 0x0000000000007b1d */ /* 0x028fe20000010000 */
[----:B------:R-:W-:Y:S01]  /*1a10*/  UIADD3 UR12, UPT, UPT, UR8, 0x20020, URZ ;  /* 0x00020020080c7890 */ /* 0x000fe2000fffe0ff */
[----:B------:R-:W-:Y:S01]  /*1a20*/  ISETP.GE.AND P0, PT, R10, 0x1, PT ;  /* 0x000000010a00780c */ /* 0x000fe20003f06270 */
[----:B------:R-:W-:-:S03]  /*1a30*/  USHF.L.U32 UR19, UR7, 0x7, URZ ;  /* 0x0000000707137899 */ /* 0x000fc600080006ff */
        /* <DEDUP_REMOVED lines=13> */
.L_x_58:
[----:B--2---:R-:W-:Y:S05]  /*1b10*/  BSYNC.RECONVERGENT B5 ;  /* 0x0000000000057941 */ /* 0x004fea0003800200 */
.L_x_57:
[----:B------:R-:W-:Y:S05]  /*1b20*/  @!P0 BRA `(.L_x_59) ;  /* 0x0000000800748947 */ /* 0x000fea0003800000 */
[----:B---3-5:R-:W-:Y:S01]  /*1b30*/  BAR.SYNC.DEFER_BLOCKING 0x0 ;  /* 0x0000000000007b1d */ /* 0x028fe20000010000 */
[----:B------:R-:W-:Y:S01]  /*1b40*/  @!P3 IMAD.MOV.U32 R2, RZ, RZ, 0x8000 ;  /* 0x00008000ff02b424 */ /* 0x000fe200078e00ff */
[----:B------:R-:W-:Y:S02]  /*1b50*/  ELECT P1, URZ, PT ;  /* 0x0000000000ff782f */ /* 0x000fe40003820000 */
[----:B------:R-:W-:Y:S02]  /*1b60*/  ELECT P0, URZ, PT ;  /* 0x0000000000ff782f */ /* 0x000fe40003800000 */
[C---:B------:R-:W-:Y:S01]  /*1b70*/  ISETP.LT.U32.AND P1, PT, R68.reuse, 0x20, P1 ;  /* 0x000000204400780c */ /* 0x040fe20000f21070 */
[----:B------:R-:W-:Y:S01]  /*1b80*/  UMOV UR11, UR19 ;  /* 0x00000013000b7c82 */ /* 0x000fe20008000000 */
[----:B------:R-:W-:Y:S01]  /*1b90*/  ISETP.LT.U32.AND P0, PT, R68, 0x20, P0 ;  /* 0x000000204400780c */ /* 0x000fe20000701070 */
[----:B------:R-:W-:Y:S01]  /*1ba0*/  UIADD3 UR4, UPT, UPT, UR8, 0x10000, URZ ;  /* 0x0001000008047890 */ /* 0x000fe2000fffe0ff */
[----:B------:R-:W-:-:S09]  /*1bb0*/  UMOV UR7, UR15 ;  /* 0x0000000f00077c82 */ /* 0x000fd20008000000 */
[----:B------:R-:W-:Y:S01]  /*1bc0*/  VOTEU.ANY UP0, P1 ;  /* 0x0000000000ff7886 */ /* 0x000fe20000800100 */
[----:B------:R-:W-:Y:S01]  /*1bd0*/  VOTEU.ANY UP2, P1 ;  /* 0x0000000000ff7886 */ /* 0x000fe20000840100 */
[----:B------:R-:W-:Y:S01]  /*1be0*/  VOTEU.ANY UP1, P0 ;  /* 0x0000000000ff7886 */ /* 0x000fe20000020100 */
[----:B------:R-:W-:Y:S01]  /*1bf0*/  VOTEU.ANY UP3, P0 ;  /* 0x0000000000ff7886 */ /* 0x000fe20000060100 */
[----:B------:R2:W-:Y:S01]  /*1c00*/  @!P3 SYNCS.ARRIVE.TRANS64 RZ, [UR8+0x20000], R2 ;  /* 0x02000002ffffb9a7 */ /* 0x0005e20008000008 */
[----:B------:R3:W-:Y:S06]  /*1c10*/  MEMBAR.ALL.CTA ;  /* 0x0000000000007992 */ /* 0x0007ec0000008000 */
[----:B---3--:R-:W3:Y:S01]  /*1c20*/  FENCE.VIEW.ASYNC.S ;  /* 0x00000000000073c6 */ /* 0x008ee20000000000 */
[----:B------:R-:W-:Y:S01]  /*1c30*/  @UP0 UIADD3 UR9, UPT, UPT, UR8, 0x20000, URZ ;  /* 0x0002000008090890 */ /* 0x000fe2000fffe0ff */
[----:B------:R-:W-:Y:S01]  /*1c40*/  @UP0 UMOV UR10, URZ ;  /* 0x000000ff000a0c82 */ /* 0x000fe20008000000 */
[----:B------:R-:W-:Y:S01]  /*1c50*/  @UP1 UIADD3 UR5, UPT, UPT, UR8, 0x20000, URZ ;  /* 0x0002000008051890 */ /* 0x000fe2000fffe0ff */
[----:B------:R-:W-:Y:S01]  /*1c60*/  @UP1 UMOV UR6, URZ ;  /* 0x000000ff00061c82 */ /* 0x000fe20008000000 */
[----:B------:R-:W-:Y:S01]  /*1c70*/  UISETP.NE.U32.AND UP0, UPT, UR22, URZ, UPT ;  /* 0x000000ff1600728c */ /* 0x000fe2000bf05070 */
[----:B---3--:R-:W-:Y:S06]  /*1c80*/  BAR.SYNC.DEFER_BLOCKING 0x0 ;  /* 0x0000000000007b1d */ /* 0x008fec0000010000 */
[----:B------:R2:W-:Y:S02]  /*1c90*/  @UP2 UTMALDG.2D [UR8], [UR24] ;  /* 0x00000008180025b4 */ /* 0x0005e40008008000 */
[----:B------:R-:W-:Y:S06]  /*1ca0*/  BAR.SYNC.DEFER_BLOCKING 0x0 ;  /* 0x0000000000007b1d */ /* 0x000fec0000010000 */
[----:B------:R2:W-:Y:S02]  /*1cb0*/  @UP3 UTMALDG.2D [UR4], [UR26] ;  /* 0x000000041a0035b4 */ /* 0x0005e40008008000 */
[----:B------:R-:W-:Y:S06]  /*1cc0*/  BAR.SYNC.DEFER_BLOCKING 0x0 ;  /* 0x0000000000007b1d */ /* 0x000fec0000010000 */
[----:B------:R-:W3:Y:S02]  /*1cd0*/  SYNCS.PHASECHK.TRANS64.TRYWAIT P0, [UR8+0x20000], RZ ;  /* 0x020000ffff0075a7 */ /* 0x000ee40008001108 */
[----:B--23--:R-:W-:Y:S05]  /*1ce0*/  @!P0 BRA `(.L_x_60) ;  /* 0x0000001000388947 */ /* 0x00cfea0003800000 */
.L_x_78:
[----:B------:R-:W-:Y:S05]  /*1cf0*/  BRA.U UP0, `(.L_x_61) ;  /* 0x0000000100747547 */ /* 0x000fea000b800000 */
[----:B------:R-:W-:Y:S02]  /*1d00*/  USHF.R.U32.HI UR6, URZ, 0x4, UR8 ;  /* 0x00000004ff067899 */ /* 0x000fe40008011608 */
[----:B------:R-:W-:Y:S02]  /*1d10*/  USHF.R.U32.HI UR10, URZ, 0x4, UR4 ;  /* 0x00000004ff0a7899 */ /* 0x000fe40008011604 */
[----:B------:R-:W-:Y:S02]  /*1d20*/  USGXT.U32 UR6, UR6, 0xe ;  /* 0x0000000e0606789a */ /* 0x000fe40008000000 */
[----:B------:R-:W-:Y:S02]  /*1d30*/  USGXT.U32 UR10, UR10, 0xe ;  /* 0x0000000e0a0a789a */ /* 0x000fe40008000000 */
[----:B------:R-:W-:Y:S02]  /*1d40*/  UIADD3 UR34, UP0, UPT, UR6, 0x2, URZ ;  /* 0x0000000206227890 */ /* 0x000fe4000ff1e0ff */
[----:B------:R-:W-:Y:S01]  /*1d50*/  UIADD3 UR32, UP1, UPT, UR10, 0x2, URZ ;  /* 0x000000020a207890 */ /* 0x000fe2000ff3e0ff */
[----:B------:R-:W-:Y:S01]  /*1d60*/  UMOV UR4, URZ ;  /* 0x000000ff00047c82 */ /* 0x000fe20008000000 */
[----:B------:R-:W-:Y:S01]  /*1d70*/  UMOV UR5, URZ ;  /* 0x000000ff00057c82 */ /* 0x000fe20008000000 */
[----:B------:R-:W-:-:S02]  /*1d80*/  UIADD3.X UR35, UPT, UPT, UR4, 0x40004040, URZ, UP0, !UPT ;  /* 0x4000404004237890 */ /* 0x000fc400087fe4ff */
[----:B------:R-:W-:Y:S02]  /*1d90*/  UIADD3.X UR33, UPT, UPT, UR5, 0x40004040, URZ, UP1, !UPT ;  /* 0x4000404005217890 */ /* 0x000fe40008ffe4ff */
[----:B------:R-:W-:Y:S02]  /*1da0*/  UIADD3.64 UR4, UPT, UPT, UR34, 0x2, URZ ;  /* 0x0000000222047897 */ /* 0x000fe4000fffe0ff */
[----:B------:R-:W-:Y:S02]  /*1db0*/  UIADD3.64 UR16, UPT, UPT, UR32, 0x2, URZ ;  /* 0x0000000220107897 */ /* 0x000fe4000fffe0ff */
[----:B------:R-:W-:Y:S02]  /*1dc0*/  UIADD3.64 UR28, UPT, UPT, UR34, 0x4, URZ ;  /* 0x00000004221c7897 */ /* 0x000fe4000fffe0ff */
[----:B------:R-:W-:Y:S01]  /*1dd0*/  UIADD3.64 UR30, UPT, UPT, UR32, 0x4, URZ ;  /* 0x00000004201e7897 */ /* 0x000fe2000fffe0ff */
[----:B------:R-:W-:Y:S01]  /*1de0*/  UMOV UR36, 0x0 ;  /* 0x0000000000247882 */ /* 0x000fe20000000000 */
[----:B------:R-:W-:Y:S01]  /*1df0*/  UMOV UR37, 0x8200010 ;  /* 0x0820001000257882 */ /* 0x000fe20000000000 */
[----:B------:R-:W-:Y:S01]  /*1e00*/  UMOV UR7, 0x40004040 ;  /* 0x4000404000077882 */ /* 0x000fe20000000000 */
[----:B------:R-:W-:Y:S01]  /*1e10*/  UMOV UR11, 0x40004040 ;  /* 0x40004040000b7882 */ /* 0x000fe20000000000 */
[----:B------:R-:W-:Y:S01]  /*1e20*/  UMOV UR38, 0x0 ;  /* 0x0000000000267882 */ /* 0x000fe20000000000 */
[----:B------:R-:W-:Y:S01]  /*1e30*/  UMOV UR39, 0x8200010 ;  /* 0x0820001000277882 */ /* 0x000fe20000000000 */
[----:B------:R-:W-:Y:S01]  /*1e40*/  UMOV UR40, 0x0 ;  /* 0x0000000000287882 */ /* 0x000fe20000000000 */
[----:B------:R-:W-:Y:S01]  /*1e50*/  UMOV UR41, 0x8200010 ;  /* 0x0820001000297882 */ /* 0x000fe20000000000 */
[----:B------:R2:W-:Y:S01]  /*1e60*/  UTCHMMA gdesc[UR6], gdesc[UR10], tmem[UR23], tmem[UR36], idesc[UR37], !UPT ;  /* 0x00ff240a060075ea */ /* 0x0005e2000f800017 */
[----:B------:R-:W-:Y:S01]  /*1e70*/  UMOV UR42, 0x0 ;  /* 0x00000000002a7882 */ /* 0x000fe20000000000 */
[----:B------:R-:W-:Y:S01]  /*1e80*/  UMOV UR43, 0x8200010 ;  /* 0x08200010002b7882 */ /* 0x000fe20000000000 */
[----:B------:R2:W-:Y:S01]  /*1e90*/  UTCHMMA gdesc[UR34], gdesc[UR32], tmem[UR23], tmem[UR38], idesc[UR39], UPT ;  /* 0x00ff2620220075ea */ /* 0x0005e2000b800017 */
[----:B------:R2:W-:Y:S01]  /*1ea0*/  UTCHMMA gdesc[UR4], gdesc[UR16], tmem[UR23], tmem[UR40], idesc[UR41], UPT ;  /* 0x00ff2810040075ea */ /* 0x0005e2000b800017 */
[----:B------:R2:W-:Y:S01]  /*1eb0*/  UTCHMMA gdesc[UR28], gdesc[UR30], tmem[UR23], tmem[UR42], idesc[UR43], UPT ;  /* 0x00ff2a1e1c0075ea */ /* 0x0005e2000b800017 */
[----:B------:R-:W-:Y:S01]  /*1ec0*/  NOP ;  /* 0x0000000000007918 */ /* 0x000fe20000000000 */
.L_x_61:
[----:B------:R-:W-:Y:S01]  /*1ed0*/  ELECT P0, URZ, PT ;  /* 0x0000000000ff782f */ /* 0x000fe20003800000 */
[----:B--2---:R-:W-:Y:S01]  /*1ee0*/  UMOV UR4, UR12 ;  /* 0x0000000c00047c82 */ /* 0x004fe20008000000 */
[----:B------:R-:W-:Y:S02]  /*1ef0*/  UMOV UR5, URZ ;  /* 0x000000ff00057c82 */ /* 0x000fe40008000000 */
[----:B------:R-:W-:-:S13]  /*1f00*/  ISETP.LT.U32.AND P0, PT, R68, 0x20, P0 ;  /* 0x000000204400780c */ /* 0x000fda0000701070 */
[----:B------:R-:W-:Y:S01]  /*1f10*/  VOTEU.ANY UP0, P0 ;  /* 0x0000000000ff7886 */ /* 0x000fe20000000100 */
[----:B------:R-:W-:Y:S01]  /*1f20*/  VOTEU.ANY UP1, P0 ;  /* 0x0000000000ff7886 */ /* 0x000fe20000020100 */
[----:B------:R-:W-:-:S03]  /*1f30*/  ISETP.GE.U32.AND P0, PT, R10, 0x41, PT ;  /* 0x000000410a00780c */ /* 0x000fc60003f06070 */
[----:B------:R-:W-:Y:S02]  /*1f40*/  @UP0 UMOV UR4, UR4 ;  /* 0x0000000400040c82 */ /* 0x000fe40008000000 */
[----:B------:R2:W-:Y:S01]  /*1f50*/  @UP1 UTCBAR [UR4], URZ ;  /* 0x000000ff040013e9 */ /* 0x0005e200080000ff */
[----:B------:R-:W-:Y:S06]  /*1f60*/  BAR.SYNC.DEFER_BLOCKING 0x0 ;  /* 0x0000000000007b1d */ /* 0x000fec0000010000 */
[----:B------:R-:W3:Y:S02]  /*1f70*/  SYNCS.PHASECHK.TRANS64.TRYWAIT P1, [UR8+0x20020], RZ ;  /* 0x020020ffff0075a7 */ /* 0x000ee40008021108 */
[----:B--23--:R-:W-:Y:S05]  /*1f80*/  @!P1 BRA `(.L_x_62) ;  /* 0x0000000c009c9947 */ /* 0x00cfea0003800000 */
.L_x_79:
[----:B------:R-:W-:Y:S01]  /*1f90*/  UMOV UR4, URZ ;  /* 0x000000ff00047c82 */ /* 0x000fe20008000000 */
[----:B------:R-:W-:Y:S05]  /*1fa0*/  @!P0 BRA `(.L_x_59) ;  /* 0x0000000400548947 */ /* 0x000fea0003800000 */
[----:B------:R-:W2:Y:S01]  /*1fb0*/  LDCU UR29, c[0x0][0x3a0] ;  /* 0x00007400ff1d77ac */ /* 0x000ea20008000800 */
[----:B------:R-:W-:Y:S01]  /*1fc0*/  UMOV UR9, 0x1 ;  /* 0x0000000100097882 */ /* 0x000fe20000000000 */
[----:B------:R-:W-:-:S05]  /*1fd0*/  UMOV UR18, 0x40 ;  /* 0x0000004000127882 */ /* 0x000fca0000000000 */
.L_x_66:
[----:B------:R-:W-:Y:S01]  /*1fe0*/  BAR.SYNC.DEFER_BLOCKING 0x0 ;  /* 0x0000000000007b1d */ /* 0x000fe20000010000 */
[----:B------:R-:W-:Y:S01]  /*1ff0*/  ULEA UR28, UR9, UR8, 0x3 ;  /* 0x00000008091c7291 */ /* 0x000fe2000f8e18ff */
[----:B------:R-:W-:Y:S01]  /*2000*/  @!P3 IMAD.MOV.U32 R2, RZ, RZ, 0x8000 ;  /* 0x00008000ff02b424 */ /* 0x000fe200078e00ff */
[----:B------:R-:W-:Y:S01]  /*2010*/  ELECT P1, URZ, PT ;  /* 0x0000000000ff782f */ /* 0x000fe20003820000 */
[----:B------:R-:W-:-:S03]  /*2020*/  ULEA UR16, UR9, UR8, 0xe ;  /* 0x0000000809107291 */ /* 0x000fc6000f8e70ff */
[----:B------:R-:W-:Y:S02]  /*2030*/  ISETP.LT.U32.AND P1, PT, R68, 0x20, P1 ;  /* 0x000000204400780c */ /* 0x000fe40000f21070 */
[----:B------:R-:W-:Y:S01]  /*2040*/  ELECT P0, URZ, PT ;  /* 0x0000000000ff782f */ /* 0x000fe20003800000 */
[----:B------:R-:W-:-:S03]  /*2050*/  UIADD3 UR12, UPT, UPT, UR16, 0x10000, URZ ;  /* 0x00010000100c7890 */ /* 0x000fc6000fffe0ff */
[----:B------:R-:W-:Y:S01]  /*2060*/  ISETP.LT.U32.AND P0, PT, R68, 0x20, P0 ;  /* 0x000000204400780c */ /* 0x000fe20000701070 */
[----:B------:R-:W-:Y:S01]  /*2070*/  UMOV UR14, UR18 ;  /* 0x00000012000e7c82 */ /* 0x000fe20008000000 */
[----:B------:R-:W-:-:S05]  /*2080*/  USHF.L.U32 UR5, UR4, 0x1f, URZ ;  /* 0x0000001f04057899 */ /* 0x000fca00080006ff */
[----:B------:R-:W-:Y:S01]  /*2090*/  VOTEU.ANY UP0, P1 ;  /* 0x0000000000ff7886 */ /* 0x000fe20000800100 */
[----:B------:R3:W-:Y:S01]  /*20a0*/  @!P3 SYNCS.ARRIVE.TRANS64 RZ, [UR28+0x20000], R2 ;  /* 0x02000002ffffb9a7 */ /* 0x0007e2000800001c */
[----:B------:R5:W-:Y:S06]  /*20b0*/  MEMBAR.ALL.CTA ;  /* 0x0000000000007992 */ /* 0x000bec0000008000 */
[----:B-----5:R-:W5:Y:S01]  /*20c0*/  FENCE.VIEW.ASYNC.S ;  /* 0x00000000000073c6 */ /* 0x020f620000000000 */
[----:B------:R-:W-:Y:S01]  /*20d0*/  @UP0 UIADD3 UR17, UPT, UPT, UR28, 0x20000, URZ ;  /* 0x000200001c110890 */ /* 0x000fe2000fffe0ff */
[----:B-----5:R-:W-:Y:S01]  /*20e0*/  VOTEU.ANY UP0, P1 ;  /* 0x0000000000ff7886 */ /* 0x020fe20000800100 */
[----:B------:R-:W-:Y:S01]  /*20f0*/  VOTEU.ANY UP1, P0 ;  /* 0x0000000000ff7886 */ /* 0x000fe20000020100 */
[----:B---3--:R-:W-:-:S04]  /*2100*/  IMAD.U32 R2, RZ, RZ, UR5 ;  /* 0x00000005ff027e24 */ /* 0x008fc8000f8e00ff */
[----:B------:R-:W-:Y:S01]  /*2110*/  @UP1 UIADD3 UR13, UPT, UPT, UR28, 0x20000, URZ ;  /* 0x000200001c0d1890 */ /* 0x000fe2000fffe0ff */
[----:B------:R-:W-:Y:S01]  /*2120*/  VOTEU.ANY UP1, P0 ;  /* 0x0000000000ff7886 */ /* 0x000fe20000020100 */
[----:B------:R-:W-:Y:S06]  /*2130*/  BAR.SYNC.DEFER_BLOCKING 0x0 ;  /* 0x0000000000007b1d */ /* 0x000fec0000010000 */
[----:B------:R3:W-:Y:S01]  /*2140*/  @UP0 UTMALDG.2D [UR16], [UR24] ;  /* 0x00000010180005b4 */ /* 0x0007e20008008000 */
[----:B------:R-:W-:Y:S01]  /*2150*/  UISETP.NE.U32.AND UP0, UPT, UR22, URZ, UPT ;  /* 0x000000ff1600728c */ /* 0x000fe2000bf05070 */
[----:B------:R-:W-:Y:S06]  /*2160*/  BAR.SYNC.DEFER_BLOCKING 0x0 ;  /* 0x0000000000007b1d */ /* 0x000fec0000010000 */
[----:B------:R3:W-:Y:S02]  /*2170*/  @UP1 UTMALDG.2D [UR12], [UR26] ;  /* 0x0000000c1a0015b4 */ /* 0x0007e40008008000 */
[----:B------:R-:W-:Y:S06]  /*2180*/  BAR.SYNC.DEFER_BLOCKING 0x0 ;  /* 0x0000000000007b1d */ /* 0x000fec0000010000 */
[----:B------:R-:W5:Y:S02]  /*2190*/  SYNCS.PHASECHK.TRANS64.TRYWAIT P0, [UR28+0x20000], R2 ;  /* 0x02000002ff0075a7 */ /* 0x000f64000800111c */
[----:B---3-5:R-:W-:Y:S05]  /*21a0*/  @!P0 BRA `(.L_x_63) ;  /* 0x0000000c00208947 */ /* 0x028fea0003800000 */
.L_x_80:
        /* <DEDUP_REMOVED lines=11> */
[----:B------:R-:W-:Y:S02]  /*2260*/  UIADD3 UR6, UP0, UPT, UR16, 0x2, URZ ;  /* 0x0000000210067890 */ /* 0x000fe4000ff1e0ff */
[----:B------:R-:W-:Y:S02]  /*2270*/  UIADD3 UR32, UP1, UPT, UR30, 0x2, URZ ;  /* 0x000000021e207890 */ /* 0x000fe4000ff3e0ff */
[----:B------:R-:W-:Y:S02]  /*2280*/  UIADD3 UR34, UP2, UPT, UR16, 0x4, URZ ;  /* 0x0000000410227890 */ /* 0x000fe4000ff5e0ff */
[----:B------:R-:W-:Y:S02]  /*2290*/  UIADD3 UR36, UP3, UPT, UR30, 0x4, URZ ;  /* 0x000000041e247890 */ /* 0x000fe4000ff7e0ff */
[----:B------:R-:W-:-:S02]  /*22a0*/  UIADD3.X UR7, UPT, UPT, UR17, URZ, URZ, UP0, !UPT ;  /* 0x000000ff11077290 */ /* 0x000fc400087fe4ff */
[----:B------:R-:W-:Y:S02]  /*22b0*/  UIADD3.X UR33, UPT, UPT, UR31, URZ, URZ, UP1, !UPT ;  /* 0x000000ff1f217290 */ /* 0x000fe40008ffe4ff */
[----:B------:R-:W-:Y:S02]  /*22c0*/  UIADD3.X UR35, UPT, UPT, UR17, URZ, URZ, UP2, !UPT ;  /* 0x000000ff11237290 */ /* 0x000fe400097fe4ff */
[----:B------:R-:W-:Y:S01]  /*22d0*/  UIADD3.X UR37, UPT, UPT, UR31, URZ, URZ, UP3, !UPT ;  /* 0x000000ff1f257290 */ /* 0x000fe20009ffe4ff */
        /* <DEDUP_REMOVED lines=8> */
[----:B------:R3:W-:Y:S01]  /*2360*/  UTCHMMA gdesc[UR10], gdesc[UR12], tmem[UR23], tmem[UR38], idesc[UR39], UPT ;  /* 0x00ff260c0a0075ea */ /* 0x0007e2000b800017 */
[----:B------:R-:W-:Y:S01]  /*2370*/  UMOV UR44, 0x0 ;  /* 0x00000000002c7882 */ /* 0x000fe20000000000 */
[----:B------:R-:W-:Y:S01]  /*2380*/  UMOV UR45, 0x8200010 ;  /* 0x08200010002d7882 */ /* 0x000fe20000000000 */
[----:B------:R3:W-:Y:S01]  /*2390*/  UTCHMMA gdesc[UR16], gdesc[UR30], tmem[UR23], tmem[UR40], idesc[UR41], UPT ;  /* 0x00ff281e100075ea */ /* 0x0007e2000b800017 */
[----:B------:R3:W-:Y:S01]  /*23a0*/  UTCHMMA gdesc[UR6], gdesc[UR32], tmem[UR23], tmem[UR42], idesc[UR43], UPT ;  /* 0x00ff2a20060075ea */ /* 0x0007e2000b800017 */
[----:B------:R3:W-:Y:S01]  /*23b0*/  UTCHMMA gdesc[UR34], gdesc[UR36], tmem[UR23], tmem[UR44], idesc[UR45], UPT ;  /* 0x00ff2c24220075ea */ /* 0x0007e2000b800017 */
[----:B------:R-:W-:Y:S01]  /*23c0*/  NOP ;  /* 0x0000000000007918 */ /* 0x000fe20000000000 */
.L_x_64:
[----:B------:R-:W-:Y:S01]  /*23d0*/  ELECT P0, URZ, PT ;  /* 0x0000000000ff782f */ /* 0x000fe20003800000 */
[----:B---3--:R-:W-:-:S03]  /*23e0*/  UIADD3 UR6, UPT, UPT, UR28, 0x20020, URZ ;  /* 0x000200201c067890 */ /* 0x008fc6000fffe0ff */
[----:B------:R-:W-:Y:S01]  /*23f0*/  ISETP.LT.U32.AND P0, PT, R68, 0x20, P0 ;  /* 0x000000204400780c */ /* 0x000fe20000701070 */
[----:B------:R-:W-:-:S12]  /*2400*/  UMOV UR7, URZ ;  /* 0x000000ff00077c82 */ /* 0x000fd80008000000 */
[----:B------:R-:W-:Y:S01]  /*2410*/  VOTEU.ANY UP0, P0 ;  /* 0x0000000000ff7886 */ /* 0x000fe20000000100 */
[----:B------:R-:W-:-:S04]  /*2420*/  VOTEU.ANY UP1, P0 ;  /* 0x0000000000ff7886 */ /* 0x000fc80000020100 */
[----:B------:R-:W-:Y:S02]  /*2430*/  @UP0 UMOV UR6, UR6 ;  /* 0x0000000600060c82 */ /* 0x000fe40008000000 */
[----:B------:R3:W-:Y:S01]  /*2440*/  @UP1 UTCBAR [UR6], URZ ;  /* 0x000000ff060013e9 */ /* 0x0007e200080000ff */
[----:B------:R-:W-:Y:S06]  /*2450*/  BAR.SYNC.DEFER_BLOCKING 0x0 ;  /* 0x0000000000007b1d */ /* 0x000fec0000010000 */
[----:B------:R-:W5:Y:S02]  /*2460*/  SYNCS.PHASECHK.TRANS64.TRYWAIT P0, [UR28+0x20020], R2 ;  /* 0x02002002ff0075a7 */ /* 0x000f64000800111c */
[----:B---3-5:R-:W-:Y:S05]  /*2470*/  @!P0 BRA `(.L_x_65) ;  /* 0x0000000800788947 */ /* 0x028fea0003800000 */
.L_x_81:
[----:B------:R-:W-:Y:S02]  /*2480*/  UIADD3 UR9, UPT, UPT, UR9, 0x1, URZ ;  /* 0x0000000109097890 */ /* 0x000fe4000fffe0ff */
[----:B------:R-:W-:Y:S02]  /*2490*/  UIADD3 UR18, UPT, UPT, UR18, 0x40, URZ ;  /* 0x0000004012127890 */ /* 0x000fe4000fffe0ff */
[----:B------:R-:W-:-:S04]  /*24a0*/  UISETP.NE.U32.AND UP0, UPT, UR9, 0x4, UPT ;  /* 0x000000040900788c */ /* 0x000fc8000bf05070 */
[----:B------:R-:W-:Y:S02]  /*24b0*/  USEL UR5, URZ, 0x1, UP0 ;  /* 0x00000001ff057887 */ /* 0x000fe40008000000 */
[----:B------:R-:W-:Y:S02]  /*24c0*/  USEL UR9, UR9, URZ, UP0 ;  /* 0x000000ff09097287 */ /* 0x000fe40008000000 */
[----:B--2---:R-:W-:Y:S02]  /*24d0*/  UISETP.GE.AND UP0, UPT, UR18, UR29, UPT ;  /* 0x0000001d1200728c */ /* 0x004fe4000bf06270 */
[----:B------:R-:W-:-:S07]  /*24e0*/  ULOP3.LUT UR4, UR4, UR5, URZ, 0x3c, !UPT ;  /* 0x0000000504047292 */ /* 0x000fce000f8e3cff */
[----:B------:R-:W-:Y:S05]  /*24f0*/  BRA.U !UP0, `(.L_x_66) ;  /* 0xfffffff908b87547 */ /* 0x000fea000b83ffff */
.L_x_59:
[----:B---3-5:R-:W-:Y:S06]  /*2500*/  BAR.SYNC.DEFER_BLOCKING 0x0 ;  /* 0x0000000000007b1d */ /* 0x028fec0000010000 */
[----:B------:R-:W-:Y:S04]  /*2510*/  BSSY.RECONVERGENT B5, `(.L_x_67) ;  /* 0x0000004000057945 */ /* 0x000fe80003800200 */
[----:B------:R-:W-:Y:S05]  /*2520*/  @P3 BRA `(.L_x_68) ;  /* 0x0000000000083947 */ /* 0x000fea0003800000 */
[----:B------:R-:W2:Y:S02]  /*2530*/  SYNCS.CCTL.IV [UR8+0x20000] ;  /* 0x02000000ff0079b1 */ /* 0x000ea40008000008 */
[----:B--2---:R-:W2:Y:S02]  /*2540*/  SYNCS.CCTL.IV [UR8+0x20020] ;  /* 0x02002000ff0079b1 */ /* 0x004ea40008000008 */
.L_x_68:
[----:B------:R-:W-:Y:S05]  /*2550*/  BSYNC.RECONVERGENT B5 ;  /* 0x0000000000057941 */ /* 0x000fea0003800200 */
.L_x_67:
[----:B--2---:R-:W-:Y:S06]  /*2560*/  BAR.SYNC.DEFER_BLOCKING 0x0 ;  /* 0x0000000000007b1d */ /* 0x004fec0000010000 */
[----:B------:R-:W-:Y:S04]  /*2570*/  BSSY.RECONVERGENT B5, `(.L_x_69) ;  /* 0x0000004000057945 */ /* 0x000fe80003800200 */
[----:B------:R-:W-:Y:S05]  /*2580*/  @P3 BRA `(.L_x_70) ;  /* 0x0000000000083947 */ /* 0x000fea0003800000 */
[----:B------:R-:W2:Y:S02]  /*2590*/  SYNCS.CCTL.IV [UR8+0x20008] ;  /* 0x02000800ff0079b1 */ /* 0x000ea40008000008 */
[----:B--2---:R-:W2:Y:S02]  /*25a0*/  SYNCS.CCTL.IV [UR8+0x20028] ;  /* 0x02002800ff0079b1 */ /* 0x004ea40008000008 */
.L_x_70:
[----:B------:R-:W-:Y:S05]  /*25b0*/  BSYNC.RECONVERGENT B5 ;  /* 0x0000000000057941 */ /* 0x000fea0003800200 */
.L_x_69:
[----:B--2---:R-:W-:Y:S06]  /*25c0*/  BAR.SYNC.DEFER_BLOCKING 0x0 ;  /* 0x0000000000007b1d */ /* 0x004fec0000010000 */
[----:B------:R-:W-:Y:S04]  /*25d0*/  BSSY.RECONVERGENT B5, `(.L_x_71) ;  /* 0x0000004000057945 */ /* 0x000fe80003800200 */
[----:B------:R-:W-:Y:S05]  /*25e0*/  @P3 BRA `(.L_x_72) ;  /* 0x0000000000083947 */ /* 0x000fea0003800000 */
[----:B------:R-:W2:Y:S02]  /*25f0*/  SYNCS.CCTL.IV [UR8+0x20010] ;  /* 0x02001000ff0079b1 */ /* 0x000ea40008000008 */
[----:B--2---:R-:W2:Y:S02]  /*2600*/  SYNCS.CCTL.IV [UR8+0x20030] ;  /* 0x02003000ff0079b1 */ /* 0x004ea40008000008 */
.L_x_72:
[----:B------:R-:W-:Y:S05]  /*2610*/  BSYNC.RECONVERGENT B5 ;  /* 0x0000000000057941 */ /* 0x000fea0003800200 */
.L_x_71:
[----:B--2---:R-:W-:Y:S06]  /*2620*/  BAR.SYNC.DEFER_BLOCKING 0x0 ;  /* 0x0000000000007b1d */ /* 0x004fec0000010000 */
[----:B------:R-:W-:Y:S04]  /*2630*/  BSSY.RECONVERGENT B5, `(.L_x_73) ;  /* 0x0000004000057945 */ /* 0x000fe80003800200 */
[----:B------:R-:W-:Y:S05]  /*2640*/  @P3 BRA `(.L_x_74) ;  /* 0x0000000000083947 */ /* 0x000fea0003800000 */
[----:B------:R-:W2:Y:S02]  /*2650*/  SYNCS.CCTL.IV [UR8+0x20018] ;  /* 0x02001800ff0079b1 */ /* 0x000ea40008000008 */
[----:B--2---:R-:W2:Y:S02]  /*2660*/  SYNCS.CCTL.IV [UR8+0x20038] ;  /* 0x02003800ff0079b1 */ /* 0x004ea40008000008 */
.L_x_74:
[----:B------:R-:W-:Y:S05]  /*2670*/  BSYNC.RECONVERGENT B5 ;  /* 0x0000000000057941 */ /* 0x000fea0003800200 */
.L_x_73:
[----:B------:R-:W-:Y:S01]  /*2680*/  USHF.L.U32 UR4, UR22, 0x15, URZ ;  /* 0x0000001516047899 */ /* 0x000fe200080006ff */
[C---:B------:R-:W-:Y:S01]  /*2690*/  IMAD.SHL.U32 R2, R0.reuse, 0x80, RZ ;  /* 0x0000008000027824 */ /* 0x040fe200078e00ff */
[----:B------:R-:W-:Y:S01]  /*26a0*/  USHF.L.U32 UR5, UR22, 0x4, URZ ;  /* 0x0000000416057899 */ /* 0x000fe200080006ff */
[----:B------:R-:W-:Y:S01]  /*26b0*/  IMAD.SHL.U32 R3, R0, 0x10, RZ ;  /* 0x0000001000037824 */ /* 0x000fe200078e00ff */
[----:B------:R-:W-:Y:S02]  /*26c0*/  ULOP3.LUT UR4, UR4, 0x600000, URZ, 0xc0, !UPT ;  /* 0x0060000004047892 */ /* 0x000fe4000f8ec0ff */
[----:B------:R-:W-:Y:S01]  /*26d0*/  ULOP3.LUT UR5, UR5, 0x40, URZ, 0xc0, !UPT ;  /* 0x0000004005057892 */ /* 0x000fe2000f8ec0ff */
[----:B------:R-:W-:Y:S02]  /*26e0*/  LOP3.LUT R2, R2, 0x7f80, RZ, 0xc0, !PT ;  /* 0x00007f8002027812 */ /* 0x000fe400078ec0ff */
[----:B------:R-:W-:Y:S01]  /*26f0*/  ELECT P0, URZ, PT ;  /* 0x0000000000ff782f */ /* 0x000fe20003800000 */
[----:B------:R-:W-:Y:S01]  /*2700*/  UIADD3 UR4, UPT, UPT, UR5, UR4, UR23 ;  /* 0x0000000405047290 */ /* 0x000fe2000fffe017 */
[----:B------:R-:W-:Y:S01]  /*2710*/  LOP3.LUT R2, R2, 0x70, R3, 0xf8, !PT ;  /* 0x0000007002027812 */ /* 0x000fe200078ef803 */
[----:B------:R-:W-:Y:S01]  /*2720*/  ULOP3.LUT UR22, UR22, 0x1, URZ, 0xc0, !UPT ;  /* 0x0000000116167892 */ /* 0x000fe2000f8ec0ff */
[----:B------:R-:W-:Y:S01]  /*2730*/  ISETP.LT.U32.AND P0, PT, R68, 0x40, P0 ;  /* 0x000000404400780c */ /* 0x000fe20000701070 */
[----:B------:R-:W-:Y:S01]  /*2740*/  UMOV UR6, UR19 ;  /* 0x0000001300067c82 */ /* 0x000fe20008000000 */
[C---:B------:R-:W-:Y:S01]  /*2750*/  LOP3.LUT R0, R2.reuse, 0x10, RZ, 0x3c, !PT ;  /* 0x0000001002007812 */ /* 0x040fe200078e3cff */
[----:B------:R-:W-:Y:S01]  /*2760*/  ULEA UR5, UR22, UR15, 0x6 ;  /* 0x0000000f16057291 */ /* 0x000fe2000f8e30ff */
[----:B------:R-:W-:-:S02]  /*2770*/  LOP3.LUT R3, R2, 0x20, RZ, 0x3c, !PT ;  /* 0x0000002002037812 */ /* 0x000fc400078e3cff */
[----:B----4-:R-:W3:Y:S01]  /*2780*/  LDTM.x64 R4, tmem[UR4] ;  /* 0x00000004000479ee */ /* 0x010ee20008340000 */
[----:B------:R-:W-:Y:S01]  /*2790*/  NOP ;  /* 0x0000000000007918 */ /* 0x000fe20000000000 */
[----:B------:R-:W-:-:S05]  /*27a0*/  ULEA UR4, UR22, UR8, 0xe ;  /* 0x0000000816047291 */ /* 0x000fca000f8e70ff */
[----:B---3--:R-:W-:Y:S01]  /*27b0*/  VOTEU.ANY UP1, P0 ;  /* 0x0000000000ff7886 */ /* 0x008fe20000020100 */
[----:B------:R-:W-:Y:S01]  /*27c0*/  VOTEU.ANY UP0, P0 ;  /* 0x0000000000ff7886 */ /* 0x000fe20000000100 */
[----:B------:R-:W-:Y:S02]  /*27d0*/  F2FP.F16.F32.PACK_AB R4, R5, R4 ;  /* 0x000000040504723e */ /* 0x000fe400000000ff */
[----:B------:R-:W-:Y:S02]  /*27e0*/  F2FP.F16.F32.PACK_AB R5, R7, R6 ;  /* 0x000000060705723e */ /* 0x000fe400000000ff */
[----:B------:R-:W-:Y:S02]  /*27f0*/  F2FP.F16.F32.PACK_AB R12, R13, R12 ;  /* 0x0000000c0d0c723e */ /* 0x000fe400000000ff */
[----:B------:R-:W-:Y:S02]  /*2800*/  F2FP.F16.F32.PACK_AB R6, R9, R8 ;  /* 0x000000080906723e */ /* 0x000fe400000000ff */
[----:B------:R-:W-:-:S02]  /*2810*/  F2FP.F16.F32.PACK_AB R7, R11, R10 ;  /* 0x0000000a0b07723e */ /* 0x000fc400000000ff */
[----:B------:R-:W-:Y:S02]  /*2820*/  F2FP.F16.F32.PACK_AB R13, R15, R14 ;  /* 0x0000000e0f0d723e */ /* 0x000fe400000000ff */
[----:B------:R-:W-:Y:S01]  /*2830*/  F2FP.F16.F32.PACK_AB R20, R21, R20 ;  /* 0x000000141514723e */ /* 0x000fe200000000ff */
[----:B--2---:R2:W-:Y:S01]  /*2840*/  STS.128 [R2+UR8], R4 ;  /* 0x0000000402007988 */ /* 0x0045e20008000c08 */
[----:B------:R-:W-:Y:S02]  /*2850*/  F2FP.F16.F32.PACK_AB R14, R17, R16 ;  /* 0x00000010110e723e */ /* 0x000fe400000000ff */
[----:B------:R-:W-:Y:S02]  /*2860*/  F2FP.F16.F32.PACK_AB R15, R19, R18 ;  /* 0x00000012130f723e */ /* 0x000fe400000000ff */
[----:B------:R-:W-:Y:S02]  /*2870*/  F2FP.F16.F32.PACK_AB R21, R23, R22 ;  /* 0x000000161715723e */ /* 0x000fe400000000ff */
[----:B------:R-:W-:Y:S01]  /*2880*/  F2FP.F16.F32.PACK_AB R28, R29, R28 ;  /* 0x0000001c1d1c723e */ /* 0x000fe200000000ff */
[----:B------:R2:W-:Y:S01]  /*2890*/  STS.128 [R0+UR8], R12 ;  /* 0x0000000c00007988 */ /* 0x0005e20008000c08 */
[----:B------:R-:W-:-:S02]  /*28a0*/  F2FP.F16.F32.PACK_AB R22, R25, R24 ;  /* 0x000000181916723e */ /* 0x000fc400000000ff */
[----:B------:R-:W-:Y:S02]  /*28b0*/  F2FP.F16.F32.PACK_AB R23, R27, R26 ;  /* 0x0000001a1b17723e */ /* 0x000fe400000000ff */
[----:B------:R-:W-:Y:S02]  /*28c0*/  F2FP.F16.F32.PACK_AB R29, R31, R30 ;  /* 0x0000001e1f1d723e */ /* 0x000fe400000000ff */
[----:B------:R-:W-:Y:S01]  /*28d0*/  F2FP.F16.F32.PACK_AB R36, R37, R36 ;  /* 0x000000242524723e */ /* 0x000fe200000000ff */
[----:B------:R2:W-:Y:S01]  /*28e0*/  STS.128 [R3+UR8], R20 ;  /* 0x0000001403007988 */ /* 0x0005e20008000c08 */
[----:B------:R-:W-:Y:S02]  /*28f0*/  F2FP.F16.F32.PACK_AB R30, R33, R32 ;  /* 0x00000020211e723e */ /* 0x000fe400000000ff */
[----:B------:R-:W-:Y:S02]  /*2900*/  F2FP.F16.F32.PACK_AB R31, R35, R34 ;  /* 0x00000022231f723e */ /* 0x000fe400000000ff */
[----:B------:R-:W-:-:S02]  /*2910*/  F2FP.F16.F32.PACK_AB R37, R39, R38 ;  /* 0x000000262725723e */ /* 0x000fc400000000ff */
[----:B------:R-:W-:Y:S02]  /*2920*/  F2FP.F16.F32.PACK_AB R44, R45, R44 ;  /* 0x0000002c2d2c723e */ /* 0x000fe400000000ff */
[----:B------:R-:W-:Y:S02]  /*2930*/  LOP3.LUT R8, R2, 0x30, RZ, 0x3c, !PT ;  /* 0x0000003002087812 */ /* 0x000fe400078e3cff */
[----:B------:R-:W-:Y:S02]  /*2940*/  F2FP.F16.F32.PACK_AB R38, R41, R40 ;  /* 0x000000282926723e */ /* 0x000fe400000000ff */
[----:B------:R-:W-:Y:S01]  /*2950*/  F2FP.F16.F32.PACK_AB R39, R43, R42 ;  /* 0x0000002a2b27723e */ /* 0x000fe200000000ff */
[----:B------:R2:W-:Y:S01]  /*2960*/  STS.128 [R8+UR8], R28 ;  /* 0x0000001c08007988 */ /* 0x0005e20008000c08 */
[----:B------:R-:W-:Y:S02]  /*2970*/  F2FP.F16.F32.PACK_AB R45, R47, R46 ;  /* 0x0000002e2f2d723e */ /* 0x000fe400000000ff */
[----:B------:R-:W-:-:S02]  /*2980*/  F2FP.F16.F32.PACK_AB R52, R53, R52 ;  /* 0x000000343534723e */ /* 0x000fc400000000ff */
[C---:B------:R-:W-:Y:S02]  /*2990*/  LOP3.LUT R9, R2.reuse, 0x40, RZ, 0x3c, !PT ;  /* 0x0000004002097812 */ /* 0x040fe400078e3cff */
[----:B------:R-:W-:Y:S02]  /*29a0*/  F2FP.F16.F32.PACK_AB R46, R49, R48 ;  /* 0x00000030312e723e */ /* 0x000fe400000000ff */
[----:B------:R-:W-:Y:S01]  /*29b0*/  F2FP.F16.F32.PACK_AB R47, R51, R50 ;  /* 0x00000032332f723e */ /* 0x000fe200000000ff */
[----:B------:R2:W-:Y:S01]  /*29c0*/  STS.128 [R9+UR8], R36 ;  /* 0x0000002409007988 */ /* 0x0005e20008000c08 */
[----:B------:R-:W-:Y:S02]  /*29d0*/  F2FP.F16.F32.PACK_AB R53, R55, R54 ;  /* 0x000000363735723e */ /* 0x000fe400000000ff */
[----:B------:R-:W-:Y:S02]  /*29e0*/  F2FP.F16.F32.PACK_AB R60, R61, R60 ;  /* 0x0000003c3d3c723e */ /* 0x000fe400000000ff */
[----:B------:R-:W-:-:S02]  /*29f0*/  LOP3.LUT R10, R2, 0x50, RZ, 0x3c, !PT ;  /* 0x00000050020a7812 */ /* 0x000fc400078e3cff */
[----:B------:R-:W-:Y:S02]  /*2a00*/  F2FP.F16.F32.PACK_AB R54, R57, R56 ;  /* 0x000000383936723e */ /* 0x000fe400000000ff */
[----:B------:R-:W-:Y:S01]  /*2a10*/  F2FP.F16.F32.PACK_AB R55, R59, R58 ;  /* 0x0000003a3b37723e */ /* 0x000fe200000000ff */
[----:B------:R2:W-:Y:S01]  /*2a20*/  STS.128 [R10+UR8], R44 ;  /* 0x0000002c0a007988 */ /* 0x0005e20008000c08 */
[----:B------:R-:W-:Y:S02]  /*2a30*/  F2FP.F16.F32.PACK_AB R61, R63, R62 ;  /* 0x0000003e3f3d723e */ /* 0x000fe400000000ff */
[C---:B------:R-:W-:Y:S02]  /*2a40*/  LOP3.LUT R11, R2.reuse, 0x60, RZ, 0x3c, !PT ;  /* 0x00000060020b7812 */ /* 0x040fe400078e3cff */
[----:B------:R-:W-:Y:S02]  /*2a50*/  F2FP.F16.F32.PACK_AB R62, R65, R64 ;  /* 0x00000040413e723e */ /* 0x000fe400000000ff */
[----:B------:R-:W-:Y:S01]  /*2a60*/  F2FP.F16.F32.PACK_AB R63, R67, R66 ;  /* 0x00000042433f723e */ /* 0x000fe200000000ff */
[----:B------:R2:W-:Y:S01]  /*2a70*/  STS.128 [R11+UR8], R52 ;  /* 0x000000340b007988 */ /* 0x0005e20008000c08 */
[----:B------:R-:W-:-:S05]  /*2a80*/  LOP3.LUT R16, R2, 0x70, RZ, 0x3c, !PT ;  /* 0x0000007002107812 */ /* 0x000fca00078e3cff */
[----:B------:R2:W-:Y:S01]  /*2a90*/  STS.128 [R16+UR8], R60 ;  /* 0x0000003c10007988 */ /* 0x0005e20008000c08 */
[----:B------:R3:W-:Y:S06]  /*2aa0*/  MEMBAR.ALL.CTA ;  /* 0x0000000000007992 */ /* 0x0007ec0000008000 */
[----:B---3--:R-:W3:Y:S02]  /*2ab0*/  FENCE.VIEW.ASYNC.S ;  /* 0x00000000000073c6 */ /* 0x008ee40000000000 */
[----:B---3--:R-:W-:Y:S06]  /*2ac0*/  BAR.SYNC.DEFER_BLOCKING 0x0 ;  /* 0x0000000000007b1d */ /* 0x008fec0000010000 */
[----:B------:R2:W-:Y:S01]  /*2ad0*/  @UP1 UTMASTG.2D [UR4], [UR20] ;  /* 0x00000004140013b5 */ /* 0x0005e20008008000 */
[----:B------:R0:W-:Y:S01]  /*2ae0*/  UTMACMDFLUSH ;  /* 0x00000000000079b7 */ /* 0x0001e20000000000 */
[----:B------:R-:W-:-:S04]  /*2af0*/  DEPBAR.LE SB0, 0x0 ;  /* 0x000080000000791a */ /* 0x000fc80000000000 */
[----:B------:R-:W-:Y:S08]  /*2b00*/  BAR.SYNC.DEFER_BLOCKING 0x0 ;  /* 0x0000000000007b1d */ /* 0x000ff00000010000 */
[----:B------:R-:W-:Y:S06]  /*2b10*/  BAR.SYNC.DEFER_BLOCKING 0x0 ;  /* 0x0000000000007b1d */ /* 0x000fec0000010000 */
[----:B--2---:R-:W-:Y:S05]  /*2b20*/  @P2 BRA `(.L_x_75) ;  /* 0x0000000000a02947 */ /* 0x004fea0003800000 */
[----:B------:R-:W2:Y:S01]  /*2b30*/  S2UR UR5, SR_CgaCtaId ;  /* 0x00000000000579c3 */ /* 0x000ea20000008800 */
[----:B------:R-:W-:Y:S01]  /*2b40*/  NOP ;  /* 0x0000000000007918 */ /* 0x000fe20000000000 */
[----:B------:R-:W-:Y:S01]  /*2b50*/  UMOV UR4, 0x50 ;  /* 0x0000005000047882 */ /* 0x000fe20000000000 */
[----:B------:R-:W-:Y:S02]  /*2b60*/  IMAD.U32 R0, RZ, RZ, UR23 ;  /* 0x00000017ff007e24 */ /* 0x000fe4000f8e00ff */
[----:B------:R-:W-:Y:S02]  /*2b70*/  IMAD.MOV.U32 R3, RZ, RZ, 0xf ;  /* 0x0000000fff037424 */ /* 0x000fe400078e00ff */
[----:B------:R-:W-:Y:S01]  /*2b80*/  IMAD.MOV.U32 R7, RZ, RZ, 0x1 ;  /* 0x00000001ff077424 */ /* 0x000fe200078e00ff */
[----:B------:R-:W-:-:S04]  /*2b90*/  LOP3.LUT R0, R0, 0xffff, RZ, 0xc0, !PT ;  /* 0x0000ffff00007812 */ /* 0x000fc800078ec0ff */
[----:B------:R-:W-:-:S05]  /*2ba0*/  SHF.R.U32.HI R0, RZ, 0x5, R0 ;  /* 0x00000005ff007819 */ /* 0x000fca0000011600 */
[----:B------:R-:W-:Y:S01]  /*2bb0*/  VIADD R2, R0, 0x10 ;  /* 0x0000001000027836 */ /* 0x000fe20000000000 */
[----:B------:R-:W-:Y:S01]  /*2bc0*/  SHF.L.U32 R0, R3, R0, RZ ;  /* 0x0000000003007219 */ /* 0x000fe200000006ff */
[----:B--2---:R-:W-:-:S03]  /*2bd0*/  ULEA UR6, UR5, UR4, 0x18 ;  /* 0x0000000405067291 */ /* 0x004fc6000f8ec0ff */
[----:B------:R-:W-:-:S04]  /*2be0*/  SHF.L.U32 R3, R7, R2, RZ ;  /* 0x0000000207037219 */ /* 0x000fc800000006ff */
[----:B------:R-:W-:Y:S02]  /*2bf0*/  LOP3.LUT R0, R3, R0, RZ, 0xfc, !PT ;  /* 0x0000000003007212 */ /* 0x000fe400078efcff */
[----:B------:R-:W2:Y:S02]  /*2c00*/  LDS R5, [UR6] ;  /* 0x00000006ff057984 */ /* 0x000ea40008000800 */
[C---:B------:R-:W-:Y:S02]  /*2c10*/  LOP3.LUT R2, R0.reuse, 0xffff, RZ, 0xc0, !PT ;  /* 0x0000ffff00027812 */ /* 0x040fe400078ec0ff */
[----:B--2---:R-:W-:-:S04]  /*2c20*/  LOP3.LUT R3, R0, 0xffff, R5, 0x80, !PT ;  /* 0x0000ffff00037812 */ /* 0x004fc800078e8005 */
[----:B------:R-:W-:-:S13]  /*2c30*/  ISETP.NE.AND P0, PT, R3, R2, PT ;  /* 0x000000020300720c */ /* 0x000fda0003f05270 */
[----:B------:R-:W-:Y:S05]  /*2c40*/  @P0 BRA `(.L_x_76) ;  /* 0x0000000000500947 */ /* 0x000fea0003800000 */
[----:B------:R-:W-:Y:S02]  /*2c50*/  SHF.R.U32.HI R5, RZ, 0x10, R5 ;  /* 0x00000010ff057819 */ /* 0x000fe40000011605 */
[----:B------:R-:W-:-:S04]  /*2c60*/  SHF.R.U32.HI R2, RZ, 0x10, R0 ;  /* 0x00000010ff027819 */ /* 0x000fc80000011600 */
[----:B------:R-:W-:-:S04]  /*2c70*/  LOP3.LUT R5, R5, R2, RZ, 0xc0, !PT ;  /* 0x0000000205057212 */ /* 0x000fc800078ec0ff */
[----:B------:R-:W-:-:S13]  /*2c80*/  ISETP.NE.AND P0, PT, R5, R2, PT ;  /* 0x000000020500720c */ /* 0x000fda0003f05270 */
[----:B------:R-:W-:Y:S05]  /*2c90*/  @P0 BRA `(.L_x_77) ;  /* 0x0000000000300947 */ /* 0x000fea0003800000 */
[----:B------:R-:W-:Y:S01]  /*2ca0*/  R2UR UR4, R0 ;  /* 0x00000000000472ca */ /* 0x000fe200000e0000 */
[----:B------:R-:W-:Y:S01]  /*2cb0*/  VOTEU.ANY UR5, UPT, PT ;  /* 0x0000000000057886 */ /* 0x000fe200038e0100 */
[----:B------:R-:W2:Y:S01]  /*2cc0*/  S2R R0, SR_LANEID ;  /* 0x0000000000007919 */ /* 0x000ea20000000000 */
[----:B------:R-:W-:-:S10]  /*2cd0*/  UFLO.U32 UR5, UR5 ;  /* 0x00000005000572bd */ /* 0x000fd400080e0000 */
[----:B------:R-:W-:-:S06]  /*2ce0*/  ULOP3.LUT UR4, URZ, UR4, URZ, 0x33, !UPT ;  /* 0x00000004ff047292 */ /* 0x000fcc000f8e33ff */
[----:B------:R-:W-:-:S04]  /*2cf0*/  IMAD.U32 R2, RZ, RZ, UR4 ;  /* 0x00000004ff027e24 */ /* 0x000fc8000f8e00ff */
[----:B------:R-:W3:Y:S02]  /*2d00*/  REDUX UR7, R2 ;  /* 0x00000000020773c4 */ /* 0x000ee40000000000 */
[----:B------:R4:W-:Y:S01]  /*2d10*/  UTCATOMSWS.AND URZ, UR4 ;  /* 0x0000000400ff79e3 */ /* 0x0009e20008000000 */
[----:B--2---:R-:W-:Y:S01]  /*2d20*/  ISETP.EQ.U32.AND P0, PT, R0, UR5, PT ;  /* 0x0000000500007c0c */ /* 0x004fe2000bf02070 */
[----:B---3--:R-:W-:-:S12]  /*2d30*/  IMAD.U32 R0, RZ, RZ, UR7 ;  /* 0x00000007ff007e24 */ /* 0x008fd8000f8e00ff */
[----:B------:R4:W-:Y:S01]  /*2d40*/  @P0 ATOMS.AND RZ, [UR6], R0 ;  /* 0x00000000ffff098c */ /* 0x0009e2000a800006 */
[----:B------:R-:W-:Y:S05]  /*2d50*/  BRA `(.L_x_75) ;  /* 0x0000000000147947 */ /* 0x000fea0003800000 */
.L_x_77:
[----:B------:R-:W-:-:S07]  /*2d60*/  MOV R2, 0x2d80 ;  /* 0x00002d8000027802 */ /* 0x000fce0000000f00 */
[----:B-1----:R-:W-:Y:S05]  /*2d70*/  CALL.REL.NOINC `($__internal_0_$__cuda_sm10x_tcgen05_guardrail_trap_col_being_dealloced_not_returned_by_alloc) ;  /* 0x0000000000447944 */ /* 0x002fea0003c00000 */
[----:B------:R-:W-:Y:S05]  /*2d80*/  BRA `(.L_x_75) ;  /* 0x0000000000087947 */ /* 0x000fea0003800000 */
.L_x_76:
[----:B------:R-:W-:-:S07]  /*2d90*/  MOV R2, 0x2db0 ;  /* 0x00002db000027802 */ /* 0x000fce0000000f00 */
[----:B-1----:R-:W-:Y:S05]  /*2da0*/  CALL.REL.NOINC `($__internal_2_$__cuda_sm10x_tcgen05_guardrail_trap_unallocated_columns_being_dealloced) ;  /* 0x0000000000507944 */ /* 0x002fea0003c00000 */
.L_x_75:
[----:B------:R-:W-:Y:S01]  /*2db0*/  NOP ;  /* 0x0000000000007918 */ /* 0x000fe20000000000 */
[----:B----4-:R-:W-:Y:S05]  /*2dc0*/  EXIT ;  /* 0x000000000000794d */ /* 0x010fea0003800000 */
.L_x_60:
[----:B------:R-:W2:Y:S02]  /*2dd0*/  SYNCS.PHASECHK.TRANS64.TRYWAIT P0, [UR8+0x20000], RZ ;  /* 0x020000ffff0075a7 */ /* 0x000ea40008001108 */
[----:B--2---:R-:W-:Y:S05]  /*2de0*/  @!P0 BRA `(.L_x_60) ;  /* 0xfffffffc00f88947 */ /* 0x004fea000383ffff */
[----:B------:R-:W-:Y:S05]  /*2df0*/  BRA `(.L_x_78) ;  /* 0xffffffec00bc7947 */ /* 0x000fea000383ffff */
.L_x_62:
[----:B------:R-:W2:Y:S02]  /*2e00*/  SYNCS.PHASECHK.TRANS64.TRYWAIT P1, [UR8+0x20020], RZ ;  /* 0x020020ffff0075a7 */ /* 0x000ea40008021108 */
[----:B--2---:R-:W-:Y:S05]  /*2e10*/  @!P1 BRA `(.L_x_62) ;  /* 0xfffffffc00f89947 */ /* 0x004fea000383ffff */
[----:B------:R-:W-:Y:S05]  /*2e20*/  BRA `(.L_x_79) ;  /* 0xfffffff000587947 */ /* 0x000fea000383ffff */
.L_x_63:
[----:B------:R-:W3:Y:S02]  /*2e30*/  SYNCS.PHASECHK.TRANS64.TRYWAIT P0, [UR28+0x20000], R2 ;  /* 0x02000002ff0075a7 */ /* 0x000ee4000800111c */
[----:B---3--:R-:W-:Y:S05]  /*2e40*/  @!P0 BRA `(.L_x_63) ;  /* 0xfffffffc00f88947 */ /* 0x008fea000383ffff */
[----:B------:R-:W-:Y:S05]  /*2e50*/  BRA `(.L_x_80) ;  /* 0xfffffff000d47947 */ /* 0x000fea000383ffff */
.L_x_65:
[----:B------:R-:W3:Y:S02]  /*2e60*/  SYNCS.PHASECHK.TRANS64.TRYWAIT P0, [UR28+0x20020], R2 ;  /* 0x02002002ff0075a7 */ /* 0x000ee4000800111c */
[----:B---3--:R-:W-:Y:S05]  /*2e70*/  @!P0 BRA `(.L_x_65) ;  /* 0xfffffffc00f88947 */ /* 0x008fea000383ffff */
[----:B------:R-:W-:Y:S05]  /*2e80*/  BRA `(.L_x_81) ;  /* 0xfffffff4007c7947 */ /* 0x000fea000383ffff */
        .weak           $__internal_0_$__cuda_sm10x_tcgen05_guardrail_trap_col_being_dealloced_not_returned_by_alloc
        .type           $__internal_0_$__cuda_sm10x_tcgen05_guardrail_trap_col_being_dealloced_not_returned_by_alloc,@function
        .size           $__internal_0_$__cuda_sm10x_tcgen05_guardrail_trap_col_being_dealloced_not_returned_by_alloc,($__internal_1_$__cuda_sm10x_tcgen05_guardrail_trap_phase_invalid_during_alloc - $__internal_0_$__cuda_sm10x_tcgen05_guardrail_trap_col_being_dealloced_not_returned_by_alloc)
$__internal_0_$__cuda_sm10x_tcgen05_guardrail_trap_col_being_dealloced_not_returned_by_alloc:
[----:B------:R-:W-:Y:S05]  /*2e90*/  BPT.TRAP 0x1 ;  /* 0x000000040000795c */ /* 0x000fea0000300000 */
[----:B------:R-:W-:-:S04]  /*2ea0*/  IMAD.MOV.U32 R3, RZ, RZ, 0x0 ;  /* 0x00000000ff037424 */ /* 0x000fc800078e00ff */
[----:B------:R-:W-:Y:S05]  /*2eb0*/  RET.REL.NODEC R2 `(gluon_tcgen05) ;  /* 0xffffffd002507950 */ /* 0x000fea0003c3ffff */
        .weak           $__internal_1_$__cuda_sm10x_tcgen05_guardrail_trap_phase_invalid_during_alloc
        .type           $__internal_1_$__cuda_sm10x_tcgen05_guardrail_trap_phase_invalid_during_alloc,@function
        .size           $__internal_1_$__cuda_sm10x_tcgen05_guardrail_trap_phase_invalid_during_alloc,($__internal_2_$__cuda_sm10x_tcgen05_guardrail_trap_unallocated_columns_being_dealloced - $__internal_1_$__cuda_sm10x_tcgen05_guardrail_trap_phase_invalid_during_alloc)
$__internal_1_$__cuda_sm10x_tcgen05_guardrail_trap_phase_invalid_during_alloc:
[----:B------:R-:W-:Y:S05]  /*2ec0*/  BPT.TRAP 0x1 ;  /* 0x000000040000795c */ /* 0x000fea0000300000 */
[----:B------:R-:W-:-:S04]  /*2ed0*/  IMAD.MOV.U32 R3, RZ, RZ, 0x0 ;  /* 0x00000000ff037424 */ /* 0x000fc800078e00ff */
[----:B------:R-:W-:Y:S05]  /*2ee0*/  RET.REL.NODEC R2 `(gluon_tcgen05) ;  /* 0xffffffd002447950 */ /* 0x000fea0003c3ffff */
        .weak           $__internal_2_$__cuda_sm10x_tcgen05_guardrail_trap_unallocated_columns_being_dealloced
        .type           $__internal_2_$__cuda_sm10x_tcgen05_guardrail_trap_unallocated_columns_being_dealloced,@function
        .size           $__internal_2_$__cuda_sm10x_tcgen05_guardrail_trap_unallocated_columns_being_dealloced,(.L_x_85 - $__internal_2_$__cuda_sm10x_tcgen05_guardrail_trap_unallocated_columns_being_dealloced)
$__internal_2_$__cuda_sm10x_tcgen05_guardrail_trap_unallocated_columns_being_dealloced:
[----:B------:R-:W-:Y:S05]  /*2ef0*/  BPT.TRAP 0x1 ;  /* 0x000000040000795c */ /* 0x000fea0000300000 */
[----:B------:R-:W-:-:S04]  /*2f00*/  IMAD.MOV.U32 R3, RZ, RZ, 0x0 ;  /* 0x00000000ff037424 */ /* 0x000fc800078e00ff */
[----:B------:R-:W-:Y:S05]  /*2f10*/  RET.REL.NODEC R2 `(gluon_tcgen05) ;  /* 0xffffffd002387950 */ /* 0x000fea0003c3ffff */
.L_x_82:
[----:B------:R-:W-:-:S00]  /*2f20*/  BRA `(.L_x_82) ;  /* 0xfffffffc00fc7947 */ /* 0x000fc0000383ffff */
[----:B------:R-:W-:-:S00]  /*2f30*/  NOP ;  /* 0x0000000000007918 */ /* 0x000fc00000000000 */
        /* <DEDUP_REMOVED lines=12> */
.L_x_85:


//--------------------- .nv.shared.gluon_tcgen05  --------------------------
	.section	.nv.shared.gluon_tcgen05,"aw",@nobits
	.sectionflags	@""
	.align	16
	.zero		1024


//--------------------- .nv.shared.reserved.0     --------------------------
	.section	.nv.shared.reserved.0,"aw",@nobits
	.align	8
	.weak		__nv_reservedSMEM_offset_0_alias
	.size		__nv_reservedSMEM_offset_0_alias, 0, 64
	.other		__nv_reservedSMEM_offset_0_alias,@"STO_CUDA_RESERVED_SHARED STV_DEFAULT"
__nv_reservedSMEM_offset_0_alias:
	.zero		0
.nv.shared.reserved.0:
	.zero		64
	.weak		__nv_reservedSMEM_allocation_phase
	.type		__nv_reservedSMEM_allocation_phase,@object
	.size		__nv_reservedSMEM_allocation_phase,(.L_0 - __nv_reservedSMEM_allocation_phase)
__nv_reservedSMEM_allocation_phase:
	.zero		1
.L_0:
	.zero		7
	.weak		__nv_reservedSMEM_devtool_atexit_pc
	.type		__nv_reservedSMEM_devtool_atexit_pc,@object
	.size		__nv_reservedSMEM_devtool_atexit_pc,(__nv_reservedSMEM_allocation_mask - __nv_reservedSMEM_devtool_atexit_pc)
__nv_reservedSMEM_devtool_atexit_pc:
	.zero		8
	.weak		__nv_reservedSMEM_allocation_mask
	.type		__nv_reservedSMEM_allocation_mask,@object
	.size		__nv_reservedSMEM_allocation_mask,(.L_2 - __nv_reservedSMEM_allocation_mask)
__nv_reservedSMEM_allocation_mask:
	.zero		4
.L_2:


//--------------------- .nv.constant0.gluon_tcgen05 --------------------------
	.section	.nv.constant0.gluon_tcgen05,"a",@progbits
	.sectionflags	@""
	.align	4
.nv.constant0.gluon_tcgen05:
	.zero		976


//--------------------- SYMBOLS --------------------------

	.type		.nv.reservedSmem.offset0,@object
	.size		.nv.reservedSmem.offset0,0x4
	.type		.nv.reservedSmem.cap,@object
	.size		.nv.reservedSmem.cap,0x4
